	.target	sm_100a

	.elftype	@"ET_EXEC"


//--------------------- .note.nv.tkinfo           --------------------------
	.section	.note.nv.tkinfo,"",@"SHT_NOTE"
	.sectionflags	@"SHF_NOTE_NV_TKINFO"
	.tkinfo
        /*0018*/ 	.word	0x00000002
        /*0030*/ 	.string	""
        /*0030*/ 	.string	"ptxas"
        /*0030*/ 	.string	"Cuda compilation tools, release 13.0, V13.0.88"
        /*0030*/ 	.string	"Build cuda_13.0.r13.0/compiler.36424714_0"
        /*0030*/ 	.string	"-arch sm_100a -m 64 "



//--------------------- .note.nv.cuinfo           --------------------------
	.section	.note.nv.cuinfo,"",@"SHT_NOTE"
	.sectionflags	@"SHF_NOTE_NV_CUINFO"
        /*0018*/ 	.short	0x0002
        /*001a*/ 	.short	0x0064
        /*001c*/ 	.short	0x0082
	.zero		2


//--------------------- .nv.info                  --------------------------
	.section	.nv.info,"",@"SHT_CUDA_INFO"
	.align	4


	//----- nvinfo : EIATTR_REGCOUNT
	.align		4
        /*0000*/ 	.byte	0x04, 0x2f
        /*0002*/ 	.short	(.L_19 - .L_18)
	.align		4
.L_18:
        /*0004*/ 	.word	index@(_ZN7cutlass13device_kernelINS_4gemm6kernel13GemmUniversalIN4cute5tupleIJiiiiEEENS1_10collective13CollectiveMmaINS1_35MainloopSm100TmaUmmaWarpSpecializedILi5ELi2ELi4ENS5_IJNS4_1CILi2EEENSA_ILi1EEESC_EEEEENS5_IJNSA_ILi64EEESF_NSA_ILi128EEEEEENS_12float_e5m2_tENS5_IJlSC_lEEESI_SJ_NS4_8TiledMMAINS4_8MMA_AtomIJNS4_10MMA_TraitsINS4_19SM100_MMA_F8F6F4_SSEJSI_SI_fSF_SF_NS4_17integral_constantINS4_4UMMA5MajorELSQ_0EEESR_NSO_INSP_7ScaleInELSS_0EEEST_EEEEEENS4_6LayoutINS5_IJSC_SC_SC_EEENS5_IJNSA_ILi0EEESY_SY_EEEEENS5_IJNS4_10UnderscoreES11_S11_EEEEENS4_13SM90_TMA_LOADENS4_14ComposedLayoutINS4_7SwizzleILi3ELi4ELi3EEENS4_18smem_ptr_flag_bitsILi8EEENSW_INS5_IJNSA_ILi8EEESG_EEENS5_IJSG_SC_EEEEEEEvNS4_8identityENS4_23SM90_TMA_LOAD_MULTICASTES1E_vS1F_EENS_8epilogue10collective18CollectiveEpilogueINS1I_23Sm100TmaWarpSpecializedILi1ELi1ELi32ELb0ELb0EEEJSH_NS5_IJNSW_ISF_SC_EES1N_EEESI_SJ_SI_SJ_NS1I_6fusion15FusionCallbacksIS1M_NS1P_17LinearCombinationISI_fSI_fLNS_15FloatRoundStyleE2EEESH_S1O_JEEENS4_5SM1004TMEM4LOAD26SM100_TMEM_LOAD_16dp32b32xES14_NS15_INS16_ILi2ELi4ELi3EEES19_NSW_INS5_IJS1A_SF_EEENS5_IJSF_SC_EEEEEEENS4_39AutoVectorizingCopyWithAssumedAlignmentILi128EEENS4_14SM90_TMA_STOREES23_S25_S25_EEEvvEEEEvNT_6ParamsE)
        /*0008*/ 	.word	0x00000059


	//----- nvinfo : EIATTR_FRAME_SIZE
	.align		4
.L_19:
        /*000c*/ 	.byte	0x04, 0x11
        /*000e*/ 	.short	(.L_21 - .L_20)
	.align		4
.L_20:
        /*0010*/ 	.word	index@($__internal_2_$__cuda_sm10x_tcgen05_guardrail_trap_unallocated_columns_being_dealloced)
        /*0014*/ 	.word	0x00000000


	//----- nvinfo : EIATTR_FRAME_SIZE
	.align		4
.L_21:
        /*0018*/ 	.byte	0x04, 0x11
        /*001a*/ 	.short	(.L_23 - .L_22)
	.align		4
.L_22:
        /*001c*/ 	.word	index@($__internal_1_$__cuda_sm10x_tcgen05_guardrail_trap_phase_invalid_during_alloc)
        /*0020*/ 	.word	0x00000000


	//----- nvinfo : EIATTR_FRAME_SIZE
	.align		4
.L_23:
        /*0024*/ 	.byte	0x04, 0x11
        /*0026*/ 	.short	(.L_25 - .L_24)
	.align		4
.L_24:
        /*0028*/ 	.word	index@($__internal_0_$__cuda_sm10x_tcgen05_guardrail_trap_col_being_dealloced_not_returned_by_alloc)
        /*002c*/ 	.word	0x00000000


	//----- nvinfo : EIATTR_FRAME_SIZE
	.align		4
.L_25:
        /*0030*/ 	.byte	0x04, 0x11
        /*0032*/ 	.short	(.L_27 - .L_26)
	.align		4
.L_26:
        /*0034*/ 	.word	index@(_ZN7cutlass13device_kernelINS_4gemm6kernel13GemmUniversalIN4cute5tupleIJiiiiEEENS1_10collective13CollectiveMmaINS1_35MainloopSm100TmaUmmaWarpSpecializedILi5ELi2ELi4ENS5_IJNS4_1CILi2EEENSA_ILi1EEESC_EEEEENS5_IJNSA_ILi64EEESF_NSA_ILi128EEEEEENS_12float_e5m2_tENS5_IJlSC_lEEESI_SJ_NS4_8TiledMMAINS4_8MMA_AtomIJNS4_10MMA_TraitsINS4_19SM100_MMA_F8F6F4_SSEJSI_SI_fSF_SF_NS4_17integral_constantINS4_4UMMA5MajorELSQ_0EEESR_NSO_INSP_7ScaleInELSS_0EEEST_EEEEEENS4_6LayoutINS5_IJSC_SC_SC_EEENS5_IJNSA_ILi0EEESY_SY_EEEEENS5_IJNS4_10UnderscoreES11_S11_EEEEENS4_13SM90_TMA_LOADENS4_14ComposedLayoutINS4_7SwizzleILi3ELi4ELi3EEENS4_18smem_ptr_flag_bitsILi8EEENSW_INS5_IJNSA_ILi8EEESG_EEENS5_IJSG_SC_EEEEEEEvNS4_8identityENS4_23SM90_TMA_LOAD_MULTICASTES1E_vS1F_EENS_8epilogue10collective18CollectiveEpilogueINS1I_23Sm100TmaWarpSpecializedILi1ELi1ELi32ELb0ELb0EEEJSH_NS5_IJNSW_ISF_SC_EES1N_EEESI_SJ_SI_SJ_NS1I_6fusion15FusionCallbacksIS1M_NS1P_17LinearCombinationISI_fSI_fLNS_15FloatRoundStyleE2EEESH_S1O_JEEENS4_5SM1004TMEM4LOAD26SM100_TMEM_LOAD_16dp32b32xES14_NS15_INS16_ILi2ELi4ELi3EEES19_NSW_INS5_IJS1A_SF_EEENS5_IJSF_SC_EEEEEEENS4_39AutoVectorizingCopyWithAssumedAlignmentILi128EEENS4_14SM90_TMA_STOREES23_S25_S25_EEEvvEEEEvNT_6ParamsE)
        /*0038*/ 	.word	0x00000000


	//----- nvinfo : EIATTR_MIN_STACK_SIZE
	.align		4
.L_27:
        /*003c*/ 	.byte	0x04, 0x12
        /*003e*/ 	.short	(.L_29 - .L_28)
	.align		4
.L_28:
        /*0040*/ 	.word	index@(_ZN7cutlass13device_kernelINS_4gemm6kernel13GemmUniversalIN4cute5tupleIJiiiiEEENS1_10collective13CollectiveMmaINS1_35MainloopSm100TmaUmmaWarpSpecializedILi5ELi2ELi4ENS5_IJNS4_1CILi2EEENSA_ILi1EEESC_EEEEENS5_IJNSA_ILi64EEESF_NSA_ILi128EEEEEENS_12float_e5m2_tENS5_IJlSC_lEEESI_SJ_NS4_8TiledMMAINS4_8MMA_AtomIJNS4_10MMA_TraitsINS4_19SM100_MMA_F8F6F4_SSEJSI_SI_fSF_SF_NS4_17integral_constantINS4_4UMMA5MajorELSQ_0EEESR_NSO_INSP_7ScaleInELSS_0EEEST_EEEEEENS4_6LayoutINS5_IJSC_SC_SC_EEENS5_IJNSA_ILi0EEESY_SY_EEEEENS5_IJNS4_10UnderscoreES11_S11_EEEEENS4_13SM90_TMA_LOADENS4_14ComposedLayoutINS4_7SwizzleILi3ELi4ELi3EEENS4_18smem_ptr_flag_bitsILi8EEENSW_INS5_IJNSA_ILi8EEESG_EEENS5_IJSG_SC_EEEEEEEvNS4_8identityENS4_23SM90_TMA_LOAD_MULTICASTES1E_vS1F_EENS_8epilogue10collective18CollectiveEpilogueINS1I_23Sm100TmaWarpSpecializedILi1ELi1ELi32ELb0ELb0EEEJSH_NS5_IJNSW_ISF_SC_EES1N_EEESI_SJ_SI_SJ_NS1I_6fusion15FusionCallbacksIS1M_NS1P_17LinearCombinationISI_fSI_fLNS_15FloatRoundStyleE2EEESH_S1O_JEEENS4_5SM1004TMEM4LOAD26SM100_TMEM_LOAD_16dp32b32xES14_NS15_INS16_ILi2ELi4ELi3EEES19_NSW_INS5_IJS1A_SF_EEENS5_IJSF_SC_EEEEEEENS4_39AutoVectorizingCopyWithAssumedAlignmentILi128EEENS4_14SM90_TMA_STOREES23_S25_S25_EEEvvEEEEvNT_6ParamsE)
        /*0044*/ 	.word	0x00000000
.L_29:


//--------------------- .nv.compat                --------------------------
	.section	.nv.compat,"",@"SHT_CUDA_COMPAT_INFO"
	.align	4
        /*0000*/ 	.byte	0x02, 0x09, 0x01, 0x00, 0x02, 0x02, 0x02, 0x00, 0x02, 0x05, 0x05, 0x00, 0x03, 0x07, 0x01, 0x01
        /*0010*/ 	.byte	0x02, 0x03, 0x01, 0x00, 0x02, 0x06, 0x01, 0x00, 0x04, 0x0b, 0x08, 0x00, 0x09, 0x00, 0x00, 0x00
        /*0020*/ 	.byte	0x00, 0x00, 0x00, 0x00


//--------------------- .nv.info._ZN7cutlass13device_kernelINS_4gemm6kernel13GemmUniversalIN4cute5tupleIJiiiiEEENS1_10collective13CollectiveMmaINS1_35MainloopSm100TmaUmmaWarpSpecializedILi5ELi2ELi4ENS5_IJNS4_1CILi2EEENSA_ILi1EEESC_EEEEENS5_IJNSA_ILi64EEESF_NSA_ILi128EEEEEENS_12float_e5m2_tENS5_IJlSC_lEEESI_SJ_NS4_8TiledMMAINS4_8MMA_AtomIJNS4_10MMA_TraitsINS4_19SM100_MMA_F8F6F4_SSEJSI_SI_fSF_SF_NS4_17integral_constantINS4_4UMMA5MajorELSQ_0EEESR_NSO_INSP_7ScaleInELSS_0EEEST_EEEEEENS4_6LayoutINS5_IJSC_SC_SC_EEENS5_IJNSA_ILi0EEESY_SY_EEEEENS5_IJNS4_10UnderscoreES11_S11_EEEEENS4_13SM90_TMA_LOADENS4_14ComposedLayoutINS4_7SwizzleILi3ELi4ELi3EEENS4_18smem_ptr_flag_bitsILi8EEENSW_INS5_IJNSA_ILi8EEESG_EEENS5_IJSG_SC_EEEEEEEvNS4_8identityENS4_23SM90_TMA_LOAD_MULTICASTES1E_vS1F_EENS_8epilogue10collective18CollectiveEpilogueINS1I_23Sm100TmaWarpSpecializedILi1ELi1ELi32ELb0ELb0EEEJSH_NS5_IJNSW_ISF_SC_EES1N_EEESI_SJ_SI_SJ_NS1I_6fusion15FusionCallbacksIS1M_NS1P_17LinearCombinationISI_fSI_fLNS_15FloatRoundStyleE2EEESH_S1O_JEEENS4_5SM1004TMEM4LOAD26SM100_TMEM_LOAD_16dp32b32xES14_NS15_INS16_ILi2ELi4ELi3EEES19_NSW_INS5_IJS1A_SF_EEENS5_IJSF_SC_EEEEEEENS4_39AutoVectorizingCopyWithAssumedAlignmentILi128EEENS4_14SM90_TMA_STOREES23_S25_S25_EEEvvEEEEvNT_6ParamsE --------------------------
	.section	.nv.info._ZN7cutlass13device_kernelINS_4gemm6kernel13GemmUniversalIN4cute5tupleIJiiiiEEENS1_10collective13CollectiveMmaINS1_35MainloopSm100TmaUmmaWarpSpecializedILi5ELi2ELi4ENS5_IJNS4_1CILi2EEENSA_ILi1EEESC_EEEEENS5_IJNSA_ILi64EEESF_NSA_ILi128EEEEEENS_12float_e5m2_tENS5_IJlSC_lEEESI_SJ_NS4_8TiledMMAINS4_8MMA_AtomIJNS4_10MMA_TraitsINS4_19SM100_MMA_F8F6F4_SSEJSI_SI_fSF_SF_NS4_17integral_constantINS4_4UMMA5MajorELSQ_0EEESR_NSO_INSP_7ScaleInELSS_0EEEST_EEEEEENS4_6LayoutINS5_IJSC_SC_SC_EEENS5_IJNSA_ILi0EEESY_SY_EEEEENS5_IJNS4_10UnderscoreES11_S11_EEEEENS4_13SM90_TMA_LOADENS4_14ComposedLayoutINS4_7SwizzleILi3ELi4ELi3EEENS4_18smem_ptr_flag_bitsILi8EEENSW_INS5_IJNSA_ILi8EEESG_EEENS5_IJSG_SC_EEEEEEEvNS4_8identityENS4_23SM90_TMA_LOAD_MULTICASTES1E_vS1F_EENS_8epilogue10collective18CollectiveEpilogueINS1I_23Sm100TmaWarpSpecializedILi1ELi1ELi32ELb0ELb0EEEJSH_NS5_IJNSW_ISF_SC_EES1N_EEESI_SJ_SI_SJ_NS1I_6fusion15FusionCallbacksIS1M_NS1P_17LinearCombinationISI_fSI_fLNS_15FloatRoundStyleE2EEESH_S1O_JEEENS4_5SM1004TMEM4LOAD26SM100_TMEM_LOAD_16dp32b32xES14_NS15_INS16_ILi2ELi4ELi3EEES19_NSW_INS5_IJS1A_SF_EEENS5_IJSF_SC_EEEEEEENS4_39AutoVectorizingCopyWithAssumedAlignmentILi128EEENS4_14SM90_TMA_STOREES23_S25_S25_EEEvvEEEEvNT_6ParamsE,"",@"SHT_CUDA_INFO"
	.sectionflags	@""
	.align	4


	//----- nvinfo : EIATTR_CUDA_API_VERSION
	.align		4
        /*0000*/ 	.byte	0x04, 0x37
        /*0002*/ 	.short	(.L_31 - .L_30)
.L_30:
        /*0004*/ 	.word	0x00000082


	//----- nvinfo : EIATTR_KPARAM_INFO
	.align		4
.L_31:
        /*0008*/ 	.byte	0x04, 0x17
        /*000a*/ 	.short	(.L_33 - .L_32)
.L_32:
        /*000c*/ 	.word	0x00000000
        /*0010*/ 	.short	0x0000
        /*0012*/ 	.short	0x0000
        /*0014*/ 	.byte	0x00, 0xf0, 0x01, 0x20


	//----- nvinfo : EIATTR_AT_ENTRY_FRAGMENTS
	.align		4
.L_33:
        /*0018*/ 	.byte	0x04, 0x4f
        /*001a*/ 	.short	(.L_35 - .L_34)


	//   ....[0]....
.L_34:
        /*001c*/ 	.word	0x00000006


	//----- nvinfo : EIATTR_RESERVED_SMEM_USED
	.align		4
.L_35:
        /*0020*/ 	.byte	0x01, 0x41
	.zero		2


	//----- nvinfo : EIATTR_SPARSE_MMA_MASK
	.align		4
        /*0024*/ 	.byte	0x03, 0x50
        /*0026*/ 	.short	0x0000


	//----- nvinfo : EIATTR_TCGEN05_1CTA_USED
	.align		4
        /*0028*/ 	.byte	0x01, 0x51
	.zero		2


	//----- nvinfo : EIATTR_MAXREG_COUNT
	.align		4
        /*002c*/ 	.byte	0x03, 0x1b
        /*002e*/ 	.short	0x00ff


	//----- nvinfo : EIATTR_NUM_BARRIERS
	.align		4
        /*0030*/ 	.byte	0x02, 0x4c
        /*0032*/ 	.byte	0x07
	.zero		1


	//----- nvinfo : EIATTR_EXTERNS
	.align		4
        /*0034*/ 	.byte	0x04, 0x0f
        /*0036*/ 	.short	(.L_37 - .L_36)


	//   ....[0]....
	.align		4
.L_36:
        /*0038*/ 	.word	index@(__assertfail)


	//----- nvinfo : EIATTR_MERCURY_ISA_VERSION
	.align		4
.L_37:
        /*003c*/ 	.byte	0x03, 0x5f
        /*003e*/ 	.short	0x0101


	//----- nvinfo : EIATTR_INT_WARP_WIDE_INSTR_OFFSETS
	.align		4
        /*0040*/ 	.byte	0x04, 0x31
        /*0042*/ 	.short	(.L_39 - .L_38)


	//   ....[0]....
.L_38:
        /*0044*/ 	.word	0x00003ca0


	//   ....[1]....
        /*0048*/ 	.word	0x00003cd0


	//   ....[2]....
        /*004c*/ 	.word	0x00003cf0


	//   ....[3]....
        /*0050*/ 	.word	0x000048d0


	//   ....[4]....
        /*0054*/ 	.word	0x00004980


	//----- nvinfo : EIATTR_COOP_GROUP_MASK_REGIDS
	.align		4
.L_39:
        /*0058*/ 	.byte	0x04, 0x29
        /*005a*/ 	.short	(.L_41 - .L_40)


	//   ....[0]....
.L_40:
        /*005c*/ 	.word	0xffffffff


	//   ....[1]....
        /*0060*/ 	.word	0xffffffff


	//   ....[2]....
        /*0064*/ 	.word	0xffffffff


	//   ....[3]....
        /*0068*/ 	.word	0xffffffff


	//   ....[4]....
        /*006c*/ 	.word	0xffffffff


	//   ....[5]....
        /*0070*/ 	.word	0xffffffff


	//   ....[6]....
        /*0074*/ 	.word	0xffffffff


	//   ....[7]....
        /*0078*/ 	.word	0xffffffff


	//   ....[8]....
        /*007c*/ 	.word	0xffffffff


	//   ....[9]....
        /*0080*/ 	.word	0xffffffff


	//   ....[10]....
        /*0084*/ 	.word	0xffffffff


	//   ....[11]....
        /*0088*/ 	.word	0xffffffff


	//   ....[12]....
        /*008c*/ 	.word	0xffffffff


	//   ....[13]....
        /*0090*/ 	.word	0xffffffff


	//----- nvinfo : EIATTR_COOP_GROUP_INSTR_OFFSETS
	.align		4
.L_41:
        /*0094*/ 	.byte	0x04, 0x28
        /*0096*/ 	.short	(.L_43 - .L_42)


	//   ....[0]....
.L_42:
        /*0098*/ 	.word	0x00000080


	//   ....[1]....
        /*009c*/ 	.word	0x000004e0


	//   ....[2]....
        /*00a0*/ 	.word	0x000006a0


	//   ....[3]....
        /*00a4*/ 	.word	0x000007e0


	//   ....[4]....
        /*00a8*/ 	.word	0x000008e0


	//   ....[5]....
        /*00ac*/ 	.word	0x00000a50


	//   ....[6]....
        /*00b0*/ 	.word	0x00000bf0


	//   ....[7]....
        /*00b4*/ 	.word	0x00000da0


	//   ....[8]....
        /*00b8*/ 	.word	0x00001f60


	//   ....[9]....
        /*00bc*/ 	.word	0x00002e90


	//   ....[10]....
        /*00c0*/ 	.word	0x000030a0


	//   ....[11]....
        /*00c4*/ 	.word	0x000030d0


	//   ....[12]....
        /*00c8*/ 	.word	0x00003b80


	//   ....[13]....
        /*00cc*/ 	.word	0x00003db0


	//----- nvinfo : EIATTR_VRC_CTA_INIT_COUNT
	.align		4
.L_43:
        /*00d0*/ 	.byte	0x02, 0x4a
        /*00d2*/ 	.byte	0x80
	.zero		1


	//----- nvinfo : EIATTR_SYSCALL_OFFSETS
	.align		4
        /*00d4*/ 	.byte	0x04, 0x46
        /*00d6*/ 	.short	(.L_45 - .L_44)


	//   ....[0]....
.L_44:
        /*00d8*/ 	.word	0x000054f0


	//   ....[1]....
        /*00dc*/ 	.word	0x00005630


	//   ....[2]....
        /*00e0*/ 	.word	0x00005db0


	//----- nvinfo : EIATTR_MBARRIER_INSTR_OFFSETS
	.align		4
.L_45:
        /*00e4*/ 	.byte	0x04, 0x39
        /*00e6*/ 	.short	(.L_47 - .L_46)


	//   ....[0]....
.L_46:
        /*00e8*/ 	.word	0x000005f0
        /*00ec*/ 	.word	0x000000ff
        /*00f0*/ 	.word	0x00000000
        /*00f4*/ 	.short	0x0100
        /*00f6*/ 	.byte	0x04
	.zero		1


	//   ....[1]....
        /*00f8*/ 	.word	0x00000600
        /*00fc*/ 	.word	0x000000ff
        /*0100*/ 	.word	0x00000028
        /*0104*/ 	.short	0x0100
        /*0106*/ 	.byte	0x04
	.zero		1


	//   ....[2]....
        /*0108*/ 	.word	0x00000610
        /*010c*/ 	.word	0x000000ff
        /*0110*/ 	.word	0x00000008
        /*0114*/ 	.short	0x0100
        /*0116*/ 	.byte	0x04
	.zero		1


	//   ....[3]....
        /*0118*/ 	.word	0x00000620
        /*011c*/ 	.word	0x000000ff
        /*0120*/ 	.word	0x00000030
        /*0124*/ 	.short	0x0100
        /*0126*/ 	.byte	0x04
	.zero		1


	//   ....[4]....
        /*0128*/ 	.word	0x00000630
        /*012c*/ 	.word	0x000000ff
        /*0130*/ 	.word	0x00000010
        /*0134*/ 	.short	0x0100
        /*0136*/ 	.byte	0x04
	.zero		1


	//   ....[5]....
        /*0138*/ 	.word	0x00000640
        /*013c*/ 	.word	0x000000ff
        /*0140*/ 	.word	0x00000038
        /*0144*/ 	.short	0x0100
        /*0146*/ 	.byte	0x04
	.zero		1


	//   ....[6]....
        /*0148*/ 	.word	0x00000650
        /*014c*/ 	.word	0x000000ff
        /*0150*/ 	.word	0x00000018
        /*0154*/ 	.short	0x0100
        /*0156*/ 	.byte	0x04
	.zero		1


	//   ....[7]....
        /*0158*/ 	.word	0x00000660
        /*015c*/ 	.word	0x000000ff
        /*0160*/ 	.word	0x00000040
        /*0164*/ 	.short	0x0100
        /*0166*/ 	.byte	0x04
	.zero		1


	//   ....[8]....
        /*0168*/ 	.word	0x00000670
        /*016c*/ 	.word	0x000000ff
        /*0170*/ 	.word	0x00000020
        /*0174*/ 	.short	0x0100
        /*0176*/ 	.byte	0x04
	.zero		1


	//   ....[9]....
        /*0178*/ 	.word	0x00000680
        /*017c*/ 	.word	0x000000ff
        /*0180*/ 	.word	0x00000048
        /*0184*/ 	.short	0x0100
        /*0186*/ 	.byte	0x04
	.zero		1


	//   ....[10]....
        /*0188*/ 	.word	0x000007b0
        /*018c*/ 	.word	0x000000ff
        /*0190*/ 	.word	0x00000050
        /*0194*/ 	.short	0x0100
        /*0196*/ 	.byte	0x04
	.zero		1


	//   ....[11]....
        /*0198*/ 	.word	0x000007c0
        /*019c*/ 	.word	0x000000ff
        /*01a0*/ 	.word	0x00000058
        /*01a4*/ 	.short	0x0100
        /*01a6*/ 	.byte	0x04
	.zero		1


	//   ....[12]....
        /*01a8*/ 	.word	0x000008b0
        /*01ac*/ 	.word	0x000000ff
        /*01b0*/ 	.word	0x00000060
        /*01b4*/ 	.short	0x0100
        /*01b6*/ 	.byte	0x06
	.zero		1


	//   ....[13]....
        /*01b8*/ 	.word	0x000008c0
        /*01bc*/ 	.word	0x000000ff
        /*01c0*/ 	.word	0x00000068
        /*01c4*/ 	.short	0x0100
        /*01c6*/ 	.byte	0x06
	.zero		1


	//   ....[14]....
        /*01c8*/ 	.word	0x00000a00
        /*01cc*/ 	.word	0x000000ff
        /*01d0*/ 	.word	0x00000070
        /*01d4*/ 	.short	0x0100
        /*01d6*/ 	.byte	0x06
	.zero		1


	//   ....[15]....
        /*01d8*/ 	.word	0x00000a10
        /*01dc*/ 	.word	0x000000ff
        /*01e0*/ 	.word	0x00000080
        /*01e4*/ 	.short	0x0100
        /*01e6*/ 	.byte	0x06
	.zero		1


	//   ....[16]....
        /*01e8*/ 	.word	0x00000a20
        /*01ec*/ 	.word	0x000000ff
        /*01f0*/ 	.word	0x00000078
        /*01f4*/ 	.short	0x0100
        /*01f6*/ 	.byte	0x06
	.zero		1


	//   ....[17]....
        /*01f8*/ 	.word	0x00000a30
        /*01fc*/ 	.word	0x000000ff
        /*0200*/ 	.word	0x00000088
        /*0204*/ 	.short	0x0100
        /*0206*/ 	.byte	0x06
	.zero		1


	//   ....[18]....
        /*0208*/ 	.word	0x00000b60
        /*020c*/ 	.word	0x000000ff
        /*0210*/ 	.word	0x00000090
        /*0214*/ 	.short	0x0100
        /*0216*/ 	.byte	0x04
	.zero		1


	//   ....[19]....
        /*0218*/ 	.word	0x00000b70
        /*021c*/ 	.word	0x000000ff
        /*0220*/ 	.word	0x000000b0
        /*0224*/ 	.short	0x0100
        /*0226*/ 	.byte	0x04
	.zero		1


	//   ....[20]....
        /*0228*/ 	.word	0x00000b80
        /*022c*/ 	.word	0x000000ff
        /*0230*/ 	.word	0x00000098
        /*0234*/ 	.short	0x0100
        /*0236*/ 	.byte	0x04
	.zero		1


	//   ....[21]....
        /*0238*/ 	.word	0x00000b90
        /*023c*/ 	.word	0x000000ff
        /*0240*/ 	.word	0x000000b8
        /*0244*/ 	.short	0x0100
        /*0246*/ 	.byte	0x04
	.zero		1


	//   ....[22]....
        /*0248*/ 	.word	0x00000ba0
        /*024c*/ 	.word	0x000000ff
        /*0250*/ 	.word	0x000000a0
        /*0254*/ 	.short	0x0100
        /*0256*/ 	.byte	0x04
	.zero		1


	//   ....[23]....
        /*0258*/ 	.word	0x00000bb0
        /*025c*/ 	.word	0x000000ff
        /*0260*/ 	.word	0x000000c0
        /*0264*/ 	.short	0x0100
        /*0266*/ 	.byte	0x04
	.zero		1


	//   ....[24]....
        /*0268*/ 	.word	0x00000bc0
        /*026c*/ 	.word	0x000000ff
        /*0270*/ 	.word	0x000000a8
        /*0274*/ 	.short	0x0100
        /*0276*/ 	.byte	0x04
	.zero		1


	//   ....[25]....
        /*0278*/ 	.word	0x00000bd0
        /*027c*/ 	.word	0x000000ff
        /*0280*/ 	.word	0x000000c8
        /*0284*/ 	.short	0x0100
        /*0286*/ 	.byte	0x04
	.zero		1


	//   ....[26]....
        /*0288*/ 	.word	0x00000cc0
        /*028c*/ 	.word	0x000000ff
        /*0290*/ 	.word	0x000000d0
        /*0294*/ 	.short	0x0100
        /*0296*/ 	.byte	0x04
	.zero		1


	//   ....[27]....
        /*0298*/ 	.word	0x00000cd0
        /*029c*/ 	.word	0x000000ff
        /*02a0*/ 	.word	0x000000e0
        /*02a4*/ 	.short	0x0100
        /*02a6*/ 	.byte	0x04
	.zero		1


	//   ....[28]....
        /*02a8*/ 	.word	0x00000ce0
        /*02ac*/ 	.word	0x000000ff
        /*02b0*/ 	.word	0x000000d8
        /*02b4*/ 	.short	0x0100
        /*02b6*/ 	.byte	0x04
	.zero		1


	//   ....[29]....
        /*02b8*/ 	.word	0x00000cf0
        /*02bc*/ 	.word	0x000000ff
        /*02c0*/ 	.word	0x000000e8
        /*02c4*/ 	.short	0x0100
        /*02c6*/ 	.byte	0x04
	.zero		1


	//   ....[30]....
        /*02c8*/ 	.word	0x000017e0
        /*02cc*/ 	.word	0x00000000
        /*02d0*/ 	.word	0x000000e0
        /*02d4*/ 	.short	0x010a
        /*02d6*/ 	.byte	0xff
	.zero		1


	//   ....[31]....
        /*02d8*/ 	.word	0x00001810
        /*02dc*/ 	.word	0x00000000
        /*02e0*/ 	.word	0x000000d0
        /*02e4*/ 	.short	0x0101
        /*02e6*/ 	.byte	0xff
	.zero		1


	//   ....[32]....
        /*02e8*/ 	.word	0x000018e0
        /*02ec*/ 	.word	0x000000ff
        /*02f0*/ 	.word	0x00000028
        /*02f4*/ 	.short	0x010a
        /*02f6*/ 	.byte	0x04
	.zero		1


	//   ....[33]....
        /*02f8*/ 	.word	0x00001960
        /*02fc*/ 	.word	0x000000ff
        /*0300*/ 	.word	0x00000028
        /*0304*/ 	.short	0x010a
        /*0306*/ 	.byte	0x21
	.zero		1


	//   ....[34]....
        /*0308*/ 	.word	0x00001af0
        /*030c*/ 	.word	0x000000ff
        /*0310*/ 	.word	0x00000028
        /*0314*/ 	.short	0x010a
        /*0316*/ 	.byte	0x08
	.zero		1


	//   ....[35]....
        /*0318*/ 	.word	0x00001c10
        /*031c*/ 	.word	0x000000ff
        /*0320*/ 	.word	0x00000068
        /*0324*/ 	.short	0x0101
        /*0326*/ 	.byte	0x06
	.zero		1


	//   ....[36]....
        /*0328*/ 	.word	0x00001c30
        /*032c*/ 	.word	0x000000ff
        /*0330*/ 	.word	0x00000028
        /*0334*/ 	.short	0x010a
        /*0336*/ 	.byte	0x04
	.zero		1


	//   ....[37]....
        /*0338*/ 	.word	0x00001cb0
        /*033c*/ 	.word	0x000000ff
        /*0340*/ 	.word	0x00000028
        /*0344*/ 	.short	0x010a
        /*0346*/ 	.byte	0x11
	.zero		1


	//   ....[38]....
        /*0348*/ 	.word	0x00001ec0
        /*034c*/ 	.word	0x000000ff
        /*0350*/ 	.word	0x00000028
        /*0354*/ 	.short	0x010a
        /*0356*/ 	.byte	0x07
	.zero		1


	//   ....[39]....
        /*0358*/ 	.word	0x00001f90
        /*035c*/ 	.word	0x00000003
        /*0360*/ 	.word	0x00000070
        /*0364*/ 	.short	0x010a
        /*0366*/ 	.byte	0xff
	.zero		1


	//   ....[40]....
        /*0368*/ 	.word	0x000020e0
        /*036c*/ 	.word	0x00000000
        /*0370*/ 	.word	0x00000000
        /*0374*/ 	.short	0x0101
        /*0376*/ 	.byte	0xff
	.zero		1


	//   ....[41]....
        /*0378*/ 	.word	0x00002680
        /*037c*/ 	.word	0x000000ff
        /*0380*/ 	.word	0x00000000
        /*0384*/ 	.short	0x010a
        /*0386*/ 	.byte	0x04
	.zero		1


	//   ....[42]....
        /*0388*/ 	.word	0x00002710
        /*038c*/ 	.word	0x000000ff
        /*0390*/ 	.word	0x00000000
        /*0394*/ 	.short	0x010a
        /*0396*/ 	.byte	0x05
	.zero		1


	//   ....[43]....
        /*0398*/ 	.word	0x000027a0
        /*039c*/ 	.word	0x000000ff
        /*03a0*/ 	.word	0x00000000
        /*03a4*/ 	.short	0x010a
        /*03a6*/ 	.byte	0x05
	.zero		1


	//   ....[44]....
        /*03a8*/ 	.word	0x00002830
        /*03ac*/ 	.word	0x000000ff
        /*03b0*/ 	.word	0x00000000
        /*03b4*/ 	.short	0x010a
        /*03b6*/ 	.byte	0x05
	.zero		1


	//   ....[45]....
        /*03b8*/ 	.word	0x000028d0
        /*03bc*/ 	.word	0x00000000
        /*03c0*/ 	.word	0x00000000
        /*03c4*/ 	.short	0x010a
        /*03c6*/ 	.byte	0xff
	.zero		1


	//   ....[46]....
        /*03c8*/ 	.word	0x000029f0
        /*03cc*/ 	.word	0x00000002
        /*03d0*/ 	.word	0x000000d0
        /*03d4*/ 	.short	0x010a
        /*03d6*/ 	.byte	0xff
	.zero		1


	//   ....[47]....
        /*03d8*/ 	.word	0x00002a60
        /*03dc*/ 	.word	0x00000002
        /*03e0*/ 	.word	0x00000000
        /*03e4*/ 	.short	0x0101
        /*03e6*/ 	.byte	0xff
	.zero		1


	//   ....[48]....
        /*03e8*/ 	.word	0x00002a80
        /*03ec*/ 	.word	0x000000ff
        /*03f0*/ 	.word	0x00000080
        /*03f4*/ 	.short	0x010a
        /*03f6*/ 	.byte	0x04
	.zero		1


	//   ....[49]....
        /*03f8*/ 	.word	0x00002ba0
        /*03fc*/ 	.word	0x00000002
        /*0400*/ 	.word	0x00000070
        /*0404*/ 	.short	0x010a
        /*0406*/ 	.byte	0xff
	.zero		1


	//   ....[50]....
        /*0408*/ 	.word	0x00002ca0
        /*040c*/ 	.word	0x00000002
        /*0410*/ 	.word	0x00000000
        /*0414*/ 	.short	0x0101
        /*0416*/ 	.byte	0xff
	.zero		1


	//   ....[51]....
        /*0418*/ 	.word	0x00002d30
        /*041c*/ 	.word	0x000000ff
        /*0420*/ 	.word	0x00000080
        /*0424*/ 	.short	0x0106
        /*0426*/ 	.byte	0x04
	.zero		1


	//   ....[52]....
        /*0428*/ 	.word	0x00002d50
        /*042c*/ 	.word	0x000000ff
        /*0430*/ 	.word	0x00000080
        /*0434*/ 	.short	0x010a
        /*0436*/ 	.byte	0x04
	.zero		1


	//   ....[53]....
        /*0438*/ 	.word	0x00002de0
        /*043c*/ 	.word	0x000000ff
        /*0440*/ 	.word	0x00000080
        /*0444*/ 	.short	0x0106
        /*0446*/ 	.byte	0x07
	.zero		1


	//   ....[54]....
        /*0448*/ 	.word	0x00002e20
        /*044c*/ 	.word	0x00000000
        /*0450*/ 	.word	0x00000080
        /*0454*/ 	.short	0x010a
        /*0456*/ 	.byte	0xff
	.zero		1


	//   ....[55]....
        /*0458*/ 	.word	0x00003370
        /*045c*/ 	.word	0x00000000
        /*0460*/ 	.word	0x00000070
        /*0464*/ 	.short	0x010a
        /*0466*/ 	.byte	0xff
	.zero		1


	//   ....[56]....
        /*0468*/ 	.word	0x00003470
        /*046c*/ 	.word	0x00000003
        /*0470*/ 	.word	0x00000000
        /*0474*/ 	.short	0x0101
        /*0476*/ 	.byte	0xff
	.zero		1


	//   ....[57]....
        /*0478*/ 	.word	0x00003480
        /*047c*/ 	.word	0x000000ff
        /*0480*/ 	.word	0x00000000
        /*0484*/ 	.short	0x010a
        /*0486*/ 	.byte	0x04
	.zero		1


	//   ....[58]....
        /*0488*/ 	.word	0x00003500
        /*048c*/ 	.word	0x000000ff
        /*0490*/ 	.word	0x000000b0
        /*0494*/ 	.short	0x010a
        /*0496*/ 	.byte	0x1f
	.zero		1


	//   ....[59]....
        /*0498*/ 	.word	0x000035e0
        /*049c*/ 	.word	0x000000ff
        /*04a0*/ 	.word	0x00000000
        /*04a4*/ 	.short	0x010a
        /*04a6*/ 	.byte	0x05
	.zero		1


	//   ....[60]....
        /*04a8*/ 	.word	0x00003720
        /*04ac*/ 	.word	0x000000ff
        /*04b0*/ 	.word	0x00000000
        /*04b4*/ 	.short	0x010a
        /*04b6*/ 	.byte	0x04
	.zero		1


	//   ....[61]....
        /*04b8*/ 	.word	0x000039b0
        /*04bc*/ 	.word	0x000000ff
        /*04c0*/ 	.word	0x00000000
        /*04c4*/ 	.short	0x010a
        /*04c6*/ 	.byte	0x04
	.zero		1


	//   ....[62]....
        /*04c8*/ 	.word	0x00003a40
        /*04cc*/ 	.word	0x000000ff
        /*04d0*/ 	.word	0x00000000
        /*04d4*/ 	.short	0x010a
        /*04d6*/ 	.byte	0x05
	.zero		1


	//   ....[63]....
        /*04d8*/ 	.word	0x00003ad0
        /*04dc*/ 	.word	0x000000ff
        /*04e0*/ 	.word	0x00000000
        /*04e4*/ 	.short	0x010a
        /*04e6*/ 	.byte	0x05
	.zero		1


	//   ....[64]....
        /*04e8*/ 	.word	0x00003b60
        /*04ec*/ 	.word	0x000000ff
        /*04f0*/ 	.word	0x00000000
        /*04f4*/ 	.short	0x010a
        /*04f6*/ 	.byte	0x04
	.zero		1


	//   ....[65]....
        /*04f8*/ 	.word	0x00004050
        /*04fc*/ 	.word	0x00000003
        /*0500*/ 	.word	0x00000070
        /*0504*/ 	.short	0x010a
        /*0506*/ 	.byte	0xff
	.zero		1


	//   ....[66]....
        /*0508*/ 	.word	0x000041c0
        /*050c*/ 	.word	0x00000000
        /*0510*/ 	.word	0x00000000
        /*0514*/ 	.short	0x0101
        /*0516*/ 	.byte	0xff
	.zero		1


	//   ....[67]....
        /*0518*/ 	.word	0x00004680
        /*051c*/ 	.word	0x000000ff
        /*0520*/ 	.word	0x00000068
        /*0524*/ 	.short	0x010a
        /*0526*/ 	.byte	0x11
	.zero		1


	//   ....[68]....
        /*0528*/ 	.word	0x00004810
        /*052c*/ 	.word	0x000000ff
        /*0530*/ 	.word	0x00000058
        /*0534*/ 	.short	0x010a
        /*0536*/ 	.byte	0x11
	.zero		1


	//   ....[69]....
        /*0538*/ 	.word	0x00004a20
        /*053c*/ 	.word	0x000000ff
        /*0540*/ 	.word	0x00000050
        /*0544*/ 	.short	0x010b
        /*0546*/ 	.byte	0x11
	.zero		1


	//   ....[70]....
        /*0548*/ 	.word	0x00004a30
        /*054c*/ 	.word	0x000000ff
        /*0550*/ 	.word	0x00000000
        /*0554*/ 	.short	0x0101
        /*0556*/ 	.byte	0x30
	.zero		1


	//   ....[71]....
        /*0558*/ 	.word	0x00004a70
        /*055c*/ 	.word	0x00000000
        /*0560*/ 	.word	0x00000058
        /*0564*/ 	.short	0x010a
        /*0566*/ 	.byte	0xff
	.zero		1


	//   ....[72]....
        /*0568*/ 	.word	0x00004db0
        /*056c*/ 	.word	0x00000003
        /*0570*/ 	.word	0x00000070
        /*0574*/ 	.short	0x010a
        /*0576*/ 	.byte	0xff
	.zero		1


	//   ....[73]....
        /*0578*/ 	.word	0x00004f30
        /*057c*/ 	.word	0x00000000
        /*0580*/ 	.word	0x00000000
        /*0584*/ 	.short	0x0101
        /*0586*/ 	.byte	0xff
	.zero		1


	//   ....[74]....
        /*0588*/ 	.word	0x00005990
        /*058c*/ 	.word	0x000000ff
        /*0590*/ 	.word	0x00000050
        /*0594*/ 	.short	0x010a
        /*0596*/ 	.byte	0x2c
	.zero		1


	//   ....[75]....
        /*0598*/ 	.word	0x000059a0
        /*059c*/ 	.word	0x00000016
        /*05a0*/ 	.word	0x00000090
        /*05a4*/ 	.short	0x010a
        /*05a6*/ 	.byte	0xff
	.zero		1


	//   ....[76]....
        /*05a8*/ 	.word	0x00005b50
        /*05ac*/ 	.word	0x000000ff
        /*05b0*/ 	.word	0x00000050
        /*05b4*/ 	.short	0x010a
        /*05b6*/ 	.byte	0x2c
	.zero		1


	//   ....[77]....
        /*05b8*/ 	.word	0x00005c30
        /*05bc*/ 	.word	0x000000ff
        /*05c0*/ 	.word	0x00000000
        /*05c4*/ 	.short	0x0101
        /*05c6*/ 	.byte	0x04
	.zero		1


	//   ....[78]....
        /*05c8*/ 	.word	0x00005c90
        /*05cc*/ 	.word	0x00000016
        /*05d0*/ 	.word	0x00000090
        /*05d4*/ 	.short	0x010a
        /*05d6*/ 	.byte	0xff
	.zero		1


	//   ....[79]....
        /*05d8*/ 	.word	0x00006000
        /*05dc*/ 	.word	0x000000ff
        /*05e0*/ 	.word	0x00000000
        /*05e4*/ 	.short	0x0101
        /*05e6*/ 	.byte	0x04
	.zero		1


	//   ....[80]....
        /*05e8*/ 	.word	0x000068e0
        /*05ec*/ 	.word	0x00000000
        /*05f0*/ 	.word	0x000000e0
        /*05f4*/ 	.short	0x010a
        /*05f6*/ 	.byte	0xff
	.zero		1


	//   ....[81]....
        /*05f8*/ 	.word	0x00006940
        /*05fc*/ 	.word	0x00000000
        /*0600*/ 	.word	0x00000028
        /*0604*/ 	.short	0x010a
        /*0606*/ 	.byte	0xff
	.zero		1


	//   ....[82]....
        /*0608*/ 	.word	0x000069a0
        /*060c*/ 	.word	0x00000000
        /*0610*/ 	.word	0x00000028
        /*0614*/ 	.short	0x010a
        /*0616*/ 	.byte	0xff
	.zero		1


	//   ....[83]....
        /*0618*/ 	.word	0x000069f0
        /*061c*/ 	.word	0x00000003
        /*0620*/ 	.word	0x00000070
        /*0624*/ 	.short	0x010a
        /*0626*/ 	.byte	0xff
	.zero		1


	//   ....[84]....
        /*0628*/ 	.word	0x00006a50
        /*062c*/ 	.word	0x00000000
        /*0630*/ 	.word	0x00000000
        /*0634*/ 	.short	0x010a
        /*0636*/ 	.byte	0xff
	.zero		1


	//   ....[85]....
        /*0638*/ 	.word	0x00006ab0
        /*063c*/ 	.word	0x00000000
        /*0640*/ 	.word	0x00000000
        /*0644*/ 	.short	0x010a
        /*0646*/ 	.byte	0xff
	.zero		1


	//   ....[86]....
        /*0648*/ 	.word	0x00006b10
        /*064c*/ 	.word	0x00000000
        /*0650*/ 	.word	0x00000000
        /*0654*/ 	.short	0x010a
        /*0656*/ 	.byte	0xff
	.zero		1


	//   ....[87]....
        /*0658*/ 	.word	0x00006b70
        /*065c*/ 	.word	0x00000000
        /*0660*/ 	.word	0x00000000
        /*0664*/ 	.short	0x010a
        /*0666*/ 	.byte	0xff
	.zero		1


	//   ....[88]....
        /*0668*/ 	.word	0x00006bc0
        /*066c*/ 	.word	0x00000002
        /*0670*/ 	.word	0x000000d0
        /*0674*/ 	.short	0x010a
        /*0676*/ 	.byte	0xff
	.zero		1


	//   ....[89]....
        /*0678*/ 	.word	0x00006c20
        /*067c*/ 	.word	0x00000002
        /*0680*/ 	.word	0x00000080
        /*0684*/ 	.short	0x010a
        /*0686*/ 	.byte	0xff
	.zero		1


	//   ....[90]....
        /*0688*/ 	.word	0x00006c70
        /*068c*/ 	.word	0x00000002
        /*0690*/ 	.word	0x00000070
        /*0694*/ 	.short	0x010a
        /*0696*/ 	.byte	0xff
	.zero		1


	//   ....[91]....
        /*0698*/ 	.word	0x00006cd0
        /*069c*/ 	.word	0x00000000
        /*06a0*/ 	.word	0x00000080
        /*06a4*/ 	.short	0x010a
        /*06a6*/ 	.byte	0xff
	.zero		1


	//   ....[92]....
        /*06a8*/ 	.word	0x00006d20
        /*06ac*/ 	.word	0x00000000
        /*06b0*/ 	.word	0x00000070
        /*06b4*/ 	.short	0x010a
        /*06b6*/ 	.byte	0xff
	.zero		1


	//   ....[93]....
        /*06b8*/ 	.word	0x00006d80
        /*06bc*/ 	.word	0x00000002
        /*06c0*/ 	.word	0x000000b0
        /*06c4*/ 	.short	0x010a
        /*06c6*/ 	.byte	0xff
	.zero		1


	//   ....[94]....
        /*06c8*/ 	.word	0x00006de0
        /*06cc*/ 	.word	0x00000000
        /*06d0*/ 	.word	0x00000000
        /*06d4*/ 	.short	0x010a
        /*06d6*/ 	.byte	0xff
	.zero		1


	//   ....[95]....
        /*06d8*/ 	.word	0x00006e40
        /*06dc*/ 	.word	0x00000000
        /*06e0*/ 	.word	0x00000000
        /*06e4*/ 	.short	0x010a
        /*06e6*/ 	.byte	0xff
	.zero		1


	//   ....[96]....
        /*06e8*/ 	.word	0x00006ea0
        /*06ec*/ 	.word	0x00000000
        /*06f0*/ 	.word	0x00000000
        /*06f4*/ 	.short	0x010a
        /*06f6*/ 	.byte	0xff
	.zero		1


	//   ....[97]....
        /*06f8*/ 	.word	0x00006f00
        /*06fc*/ 	.word	0x00000000
        /*0700*/ 	.word	0x00000000
        /*0704*/ 	.short	0x010a
        /*0706*/ 	.byte	0xff
	.zero		1


	//   ....[98]....
        /*0708*/ 	.word	0x00006f60
        /*070c*/ 	.word	0x00000000
        /*0710*/ 	.word	0x00000000
        /*0714*/ 	.short	0x010a
        /*0716*/ 	.byte	0xff
	.zero		1


	//   ....[99]....
        /*0718*/ 	.word	0x00006fb0
        /*071c*/ 	.word	0x00000003
        /*0720*/ 	.word	0x00000070
        /*0724*/ 	.short	0x010a
        /*0726*/ 	.byte	0xff
	.zero		1


	//   ....[100]....
        /*0728*/ 	.word	0x00007010
        /*072c*/ 	.word	0x00000000
        /*0730*/ 	.word	0x00000068
        /*0734*/ 	.short	0x010a
        /*0736*/ 	.byte	0xff
	.zero		1


	//   ....[101]....
        /*0738*/ 	.word	0x00007070
        /*073c*/ 	.word	0x00000000
        /*0740*/ 	.word	0x00000058
        /*0744*/ 	.short	0x010a
        /*0746*/ 	.byte	0xff
	.zero		1


	//   ....[102]....
        /*0748*/ 	.word	0x000070c0
        /*074c*/ 	.word	0x00000003
        /*0750*/ 	.word	0x00000070
        /*0754*/ 	.short	0x010a
        /*0756*/ 	.byte	0xff
	.zero		1


	//   ....[103]....
        /*0758*/ 	.word	0x00007120
        /*075c*/ 	.word	0x00000000
        /*0760*/ 	.word	0x00000050
        /*0764*/ 	.short	0x010a
        /*0766*/ 	.byte	0xff
	.zero		1


	//   ....[104]....
        /*0768*/ 	.word	0x00007170
        /*076c*/ 	.word	0x00000016
        /*0770*/ 	.word	0x00000090
        /*0774*/ 	.short	0x010a
        /*0776*/ 	.byte	0xff
	.zero		1


	//----- nvinfo : EIATTR_NUM_MBARRIERS
	.align		4
.L_47:
        /*0778*/ 	.byte	0x03, 0x38
        /*077a*/ 	.short	0x001e


	//----- nvinfo : EIATTR_EXIT_INSTR_OFFSETS
	.align		4
        /*077c*/ 	.byte	0x04, 0x1c
        /*077e*/ 	.short	(.L_49 - .L_48)


	//   ....[0]....
.L_48:
        /*0780*/ 	.word	0x00002900


	//   ....[1]....
        /*0784*/ 	.word	0x00002df0


	//   ....[2]....
        /*0788*/ 	.word	0x00002e50


	//   ....[3]....
        /*078c*/ 	.word	0x00003dc0


	//   ....[4]....
        /*0790*/ 	.word	0x00004aa0


	//   ....[5]....
        /*0794*/ 	.word	0x00004ae0


	//   ....[6]....
        /*0798*/ 	.word	0x000068d0


	//----- nvinfo : EIATTR_MAX_THREADS
	.align		4
.L_49:
        /*079c*/ 	.byte	0x04, 0x05
        /*079e*/ 	.short	(.L_51 - .L_50)
.L_50:
        /*07a0*/ 	.word	0x00000100
        /*07a4*/ 	.word	0x00000001
        /*07a8*/ 	.word	0x00000001


	//----- nvinfo : EIATTR_CRS_STACK_SIZE
	.align		4
.L_51:
        /*07ac*/ 	.byte	0x04, 0x1e
        /*07ae*/ 	.short	(.L_53 - .L_52)
.L_52:
        /*07b0*/ 	.word	0x00000000


	//----- nvinfo : EIATTR_CBANK_PARAM_SIZE
	.align		4
.L_53:
        /*07b4*/ 	.byte	0x03, 0x19
        /*07b6*/ 	.short	0x0800


	//----- nvinfo : EIATTR_PARAM_CBANK
	.align		4
        /*07b8*/ 	.byte	0x04, 0x0a
        /*07ba*/ 	.short	(.L_55 - .L_54)
	.align		4
.L_54:
        /*07bc*/ 	.word	index@(.nv.constant0._ZN7cutlass13device_kernelINS_4gemm6kernel13GemmUniversalIN4cute5tupleIJiiiiEEENS1_10collective13CollectiveMmaINS1_35MainloopSm100TmaUmmaWarpSpecializedILi5ELi2ELi4ENS5_IJNS4_1CILi2EEENSA_ILi1EEESC_EEEEENS5_IJNSA_ILi64EEESF_NSA_ILi128EEEEEENS_12float_e5m2_tENS5_IJlSC_lEEESI_SJ_NS4_8TiledMMAINS4_8MMA_AtomIJNS4_10MMA_TraitsINS4_19SM100_MMA_F8F6F4_SSEJSI_SI_fSF_SF_NS4_17integral_constantINS4_4UMMA5MajorELSQ_0EEESR_NSO_INSP_7ScaleInELSS_0EEEST_EEEEEENS4_6LayoutINS5_IJSC_SC_SC_EEENS5_IJNSA_ILi0EEESY_SY_EEEEENS5_IJNS4_10UnderscoreES11_S11_EEEEENS4_13SM90_TMA_LOADENS4_14ComposedLayoutINS4_7SwizzleILi3ELi4ELi3EEENS4_18smem_ptr_flag_bitsILi8EEENSW_INS5_IJNSA_ILi8EEESG_EEENS5_IJSG_SC_EEEEEEEvNS4_8identityENS4_23SM90_TMA_LOAD_MULTICASTES1E_vS1F_EENS_8epilogue10collective18CollectiveEpilogueINS1I_23Sm100TmaWarpSpecializedILi1ELi1ELi32ELb0ELb0EEEJSH_NS5_IJNSW_ISF_SC_EES1N_EEESI_SJ_SI_SJ_NS1I_6fusion15FusionCallbacksIS1M_NS1P_17LinearCombinationISI_fSI_fLNS_15FloatRoundStyleE2EEESH_S1O_JEEENS4_5SM1004TMEM4LOAD26SM100_TMEM_LOAD_16dp32b32xES14_NS15_INS16_ILi2ELi4ELi3EEES19_NSW_INS5_IJS1A_SF_EEENS5_IJSF_SC_EEEEEEENS4_39AutoVectorizingCopyWithAssumedAlignmentILi128EEENS4_14SM90_TMA_STOREES23_S25_S25_EEEvvEEEEvNT_6ParamsE)
        /*07c0*/ 	.short	0x0380
        /*07c2*/ 	.short	0x0800


	//----- nvinfo : EIATTR_SW_WAR
	.align		4
.L_55:
        /*07c4*/ 	.byte	0x04, 0x36
        /*07c6*/ 	.short	(.L_57 - .L_56)
.L_56:
        /*07c8*/ 	.word	0x00000008
.L_57:


//--------------------- .nv.callgraph             --------------------------
	.section	.nv.callgraph,"",@"SHT_CUDA_CALLGRAPH"
	.align	4
	.sectionentsize	8
	.align		4
        /*0000*/ 	.word	0x00000000
	.align		4
        /*0004*/ 	.word	0xffffffff
	.align		4
        /*0008*/ 	.word	index@(_ZN7cutlass13device_kernelINS_4gemm6kernel13GemmUniversalIN4cute5tupleIJiiiiEEENS1_10collective13CollectiveMmaINS1_35MainloopSm100TmaUmmaWarpSpecializedILi5ELi2ELi4ENS5_IJNS4_1CILi2EEENSA_ILi1EEESC_EEEEENS5_IJNSA_ILi64EEESF_NSA_ILi128EEEEEENS_12float_e5m2_tENS5_IJlSC_lEEESI_SJ_NS4_8TiledMMAINS4_8MMA_AtomIJNS4_10MMA_TraitsINS4_19SM100_MMA_F8F6F4_SSEJSI_SI_fSF_SF_NS4_17integral_constantINS4_4UMMA5MajorELSQ_0EEESR_NSO_INSP_7ScaleInELSS_0EEEST_EEEEEENS4_6LayoutINS5_IJSC_SC_SC_EEENS5_IJNSA_ILi0EEESY_SY_EEEEENS5_IJNS4_10UnderscoreES11_S11_EEEEENS4_13SM90_TMA_LOADENS4_14ComposedLayoutINS4_7SwizzleILi3ELi4ELi3EEENS4_18smem_ptr_flag_bitsILi8EEENSW_INS5_IJNSA_ILi8EEESG_EEENS5_IJSG_SC_EEEEEEEvNS4_8identityENS4_23SM90_TMA_LOAD_MULTICASTES1E_vS1F_EENS_8epilogue10collective18CollectiveEpilogueINS1I_23Sm100TmaWarpSpecializedILi1ELi1ELi32ELb0ELb0EEEJSH_NS5_IJNSW_ISF_SC_EES1N_EEESI_SJ_SI_SJ_NS1I_6fusion15FusionCallbacksIS1M_NS1P_17LinearCombinationISI_fSI_fLNS_15FloatRoundStyleE2EEESH_S1O_JEEENS4_5SM1004TMEM4LOAD26SM100_TMEM_LOAD_16dp32b32xES14_NS15_INS16_ILi2ELi4ELi3EEES19_NSW_INS5_IJS1A_SF_EEENS5_IJSF_SC_EEEEEEENS4_39AutoVectorizingCopyWithAssumedAlignmentILi128EEENS4_14SM90_TMA_STOREES23_S25_S25_EEEvvEEEEvNT_6ParamsE)
	.align		4
        /*000c*/ 	.word	index@(__assertfail)
	.align		4
        /*0010*/ 	.word	0x00000000
	.align		4
        /*0014*/ 	.word	0xfffffffe
	.align		4
        /*0018*/ 	.word	0x00000000
	.align		4
        /*001c*/ 	.word	0xfffffffd
	.align		4
        /*0020*/ 	.word	0x00000000
	.align		4
        /*0024*/ 	.word	0xfffffffc


//--------------------- .nv.constant4             --------------------------
	.section	.nv.constant4,"a",@progbits
	.align	8
	.align		8
.nv.constant4:
        /*0000*/ 	.dword	__assertfail
	.align		8
        /*0008*/ 	.dword	__unnamed_1
	.align		8
        /*0010*/ 	.dword	__unnamed_2
	.align		8
        /*0018*/ 	.dword	_ZN39_INTERNAL_b4cf9135_4_k_cu_8493b208_93014cuda3std3__45__cpo5beginE
	.align		8
        /*0020*/ 	.dword	_ZN39_INTERNAL_b4cf9135_4_k_cu_8493b208_93014cuda3std3__45__cpo3endE
	.align		8
        /*0028*/ 	.dword	_ZN39_INTERNAL_b4cf9135_4_k_cu_8493b208_93014cuda3std3__45__cpo6cbeginE
	.align		8
        /*0030*/ 	.dword	_ZN39_INTERNAL_b4cf9135_4_k_cu_8493b208_93014cuda3std3__45__cpo4cendE
	.align		8
        /*0038*/ 	.dword	_ZN39_INTERNAL_b4cf9135_4_k_cu_8493b208_93014cuda3std3__441_GLOBAL__N__b4cf9135_4_k_cu_8493b208_93016ignoreE
	.align		8
        /*0040*/ 	.dword	_ZN39_INTERNAL_b4cf9135_4_k_cu_8493b208_93014cuda3std3__419piecewise_constructE
	.align		8
        /*0048*/ 	.dword	_ZN39_INTERNAL_b4cf9135_4_k_cu_8493b208_93014cuda3std3__48in_placeE
	.align		8
        /*0050*/ 	.dword	_ZN39_INTERNAL_b4cf9135_4_k_cu_8493b208_93014cuda3std6ranges3__45__cpo4swapE
	.align		8
        /*0058*/ 	.dword	_ZN39_INTERNAL_b4cf9135_4_k_cu_8493b208_93014cuda3std6ranges3__45__cpo9iter_moveE
	.align		8
        /*0060*/ 	.dword	_ZN39_INTERNAL_b4cf9135_4_k_cu_8493b208_93014cute7productE
	.align		8
        /*0068*/ 	.dword	_ZN39_INTERNAL_b4cf9135_4_k_cu_8493b208_93014cute1_E
	.align		8
        /*0070*/ 	.dword	$str$25
	.align		8
        /*0078*/ 	.dword	$str$26
	.align		8
        /*0080*/ 	.dword	$str$27
	.align		8
        /*0088*/ 	.dword	$str$28


//--------------------- .text._ZN7cutlass13device_kernelINS_4gemm6kernel13GemmUniversalIN4cute5tupleIJiiiiEEENS1_10collective13CollectiveMmaINS1_35MainloopSm100TmaUmmaWarpSpecializedILi5ELi2ELi4ENS5_IJNS4_1CILi2EEENSA_ILi1EEESC_EEEEENS5_IJNSA_ILi64EEESF_NSA_ILi128EEEEEENS_12float_e5m2_tENS5_IJlSC_lEEESI_SJ_NS4_8TiledMMAINS4_8MMA_AtomIJNS4_10MMA_TraitsINS4_19SM100_MMA_F8F6F4_SSEJSI_SI_fSF_SF_NS4_17integral_constantINS4_4UMMA5MajorELSQ_0EEESR_NSO_INSP_7ScaleInELSS_0EEEST_EEEEEENS4_6LayoutINS5_IJSC_SC_SC_EEENS5_IJNSA_ILi0EEESY_SY_EEEEENS5_IJNS4_10UnderscoreES11_S11_EEEEENS4_13SM90_TMA_LOADENS4_14ComposedLayoutINS4_7SwizzleILi3ELi4ELi3EEENS4_18smem_ptr_flag_bitsILi8EEENSW_INS5_IJNSA_ILi8EEESG_EEENS5_IJSG_SC_EEEEEEEvNS4_8identityENS4_23SM90_TMA_LOAD_MULTICASTES1E_vS1F_EENS_8epilogue10collective18CollectiveEpilogueINS1I_23Sm100TmaWarpSpecializedILi1ELi1ELi32ELb0ELb0EEEJSH_NS5_IJNSW_ISF_SC_EES1N_EEESI_SJ_SI_SJ_NS1I_6fusion15FusionCallbacksIS1M_NS1P_17LinearCombinationISI_fSI_fLNS_15FloatRoundStyleE2EEESH_S1O_JEEENS4_5SM1004TMEM4LOAD26SM100_TMEM_LOAD_16dp32b32xES14_NS15_INS16_ILi2ELi4ELi3EEES19_NSW_INS5_IJS1A_SF_EEENS5_IJSF_SC_EEEEEEENS4_39AutoVectorizingCopyWithAssumedAlignmentILi128EEENS4_14SM90_TMA_STOREES23_S25_S25_EEEvvEEEEvNT_6ParamsE --------------------------
	.section	.text._ZN7cutlass13device_kernelINS_4gemm6kernel13GemmUniversalIN4cute5tupleIJiiiiEEENS1_10collective13CollectiveMmaINS1_35MainloopSm100TmaUmmaWarpSpecializedILi5ELi2ELi4ENS5_IJNS4_1CILi2EEENSA_ILi1EEESC_EEEEENS5_IJNSA_ILi64EEESF_NSA_ILi128EEEEEENS_12float_e5m2_tENS5_IJlSC_lEEESI_SJ_NS4_8TiledMMAINS4_8MMA_AtomIJNS4_10MMA_TraitsINS4_19SM100_MMA_F8F6F4_SSEJSI_SI_fSF_SF_NS4_17integral_constantINS4_4UMMA5MajorELSQ_0EEESR_NSO_INSP_7ScaleInELSS_0EEEST_EEEEEENS4_6LayoutINS5_IJSC_SC_SC_EEENS5_IJNSA_ILi0EEESY_SY_EEEEENS5_IJNS4_10UnderscoreES11_S11_EEEEENS4_13SM90_TMA_LOADENS4_14ComposedLayoutINS4_7SwizzleILi3ELi4ELi3EEENS4_18smem_ptr_flag_bitsILi8EEENSW_INS5_IJNSA_ILi8EEESG_EEENS5_IJSG_SC_EEEEEEEvNS4_8identityENS4_23SM90_TMA_LOAD_MULTICASTES1E_vS1F_EENS_8epilogue10collective18CollectiveEpilogueINS1I_23Sm100TmaWarpSpecializedILi1ELi1ELi32ELb0ELb0EEEJSH_NS5_IJNSW_ISF_SC_EES1N_EEESI_SJ_SI_SJ_NS1I_6fusion15FusionCallbacksIS1M_NS1P_17LinearCombinationISI_fSI_fLNS_15FloatRoundStyleE2EEESH_S1O_JEEENS4_5SM1004TMEM4LOAD26SM100_TMEM_LOAD_16dp32b32xES14_NS15_INS16_ILi2ELi4ELi3EEES19_NSW_INS5_IJS1A_SF_EEENS5_IJSF_SC_EEEEEEENS4_39AutoVectorizingCopyWithAssumedAlignmentILi128EEENS4_14SM90_TMA_STOREES23_S25_S25_EEEvvEEEEvNT_6ParamsE,"ax",@progbits
	.align	128
.text._ZN7cutlass13device_kernelINS_4gemm6kernel13GemmUniversalIN4cute5tupleIJiiiiEEENS1_10collective13CollectiveMmaINS1_35MainloopSm100TmaUmmaWarpSpecializedILi5ELi2ELi4ENS5_IJNS4_1CILi2EEENSA_ILi1EEESC_EEEEENS5_IJNSA_ILi64EEESF_NSA_ILi128EEEEEENS_12float_e5m2_tENS5_IJlSC_lEEESI_SJ_NS4_8TiledMMAINS4_8MMA_AtomIJNS4_10MMA_TraitsINS4_19SM100_MMA_F8F6F4_SSEJSI_SI_fSF_SF_NS4_17integral_constantINS4_4UMMA5MajorELSQ_0EEESR_NSO_INSP_7ScaleInELSS_0EEEST_EEEEEENS4_6LayoutINS5_IJSC_SC_SC_EEENS5_IJNSA_ILi0EEESY_SY_EEEEENS5_IJNS4_10UnderscoreES11_S11_EEEEENS4_13SM90_TMA_LOADENS4_14ComposedLayoutINS4_7SwizzleILi3ELi4ELi3EEENS4_18smem_ptr_flag_bitsILi8EEENSW_INS5_IJNSA_ILi8EEESG_EEENS5_IJSG_SC_EEEEEEEvNS4_8identityENS4_23SM90_TMA_LOAD_MULTICASTES1E_vS1F_EENS_8epilogue10collective18CollectiveEpilogueINS1I_23Sm100TmaWarpSpecializedILi1ELi1ELi32ELb0ELb0EEEJSH_NS5_IJNSW_ISF_SC_EES1N_EEESI_SJ_SI_SJ_NS1I_6fusion15FusionCallbacksIS1M_NS1P_17LinearCombinationISI_fSI_fLNS_15FloatRoundStyleE2EEESH_S1O_JEEENS4_5SM1004TMEM4LOAD26SM100_TMEM_LOAD_16dp32b32xES14_NS15_INS16_ILi2ELi4ELi3EEES19_NSW_INS5_IJS1A_SF_EEENS5_IJSF_SC_EEEEEEENS4_39AutoVectorizingCopyWithAssumedAlignmentILi128EEENS4_14SM90_TMA_STOREES23_S25_S25_EEEvvEEEEvNT_6ParamsE:
        .type           _ZN7cutlass13device_kernelINS_4gemm6kernel13GemmUniversalIN4cute5tupleIJiiiiEEENS1_10collective13CollectiveMmaINS1_35MainloopSm100TmaUmmaWarpSpecializedILi5ELi2ELi4ENS5_IJNS4_1CILi2EEENSA_ILi1EEESC_EEEEENS5_IJNSA_ILi64EEESF_NSA_ILi128EEEEEENS_12float_e5m2_tENS5_IJlSC_lEEESI_SJ_NS4_8TiledMMAINS4_8MMA_AtomIJNS4_10MMA_TraitsINS4_19SM100_MMA_F8F6F4_SSEJSI_SI_fSF_SF_NS4_17integral_constantINS4_4UMMA5MajorELSQ_0EEESR_NSO_INSP_7ScaleInELSS_0EEEST_EEEEEENS4_6LayoutINS5_IJSC_SC_SC_EEENS5_IJNSA_ILi0EEESY_SY_EEEEENS5_IJNS4_10UnderscoreES11_S11_EEEEENS4_13SM90_TMA_LOADENS4_14ComposedLayoutINS4_7SwizzleILi3ELi4ELi3EEENS4_18smem_ptr_flag_bitsILi8EEENSW_INS5_IJNSA_ILi8EEESG_EEENS5_IJSG_SC_EEEEEEEvNS4_8identityENS4_23SM90_TMA_LOAD_MULTICASTES1E_vS1F_EENS_8epilogue10collective18CollectiveEpilogueINS1I_23Sm100TmaWarpSpecializedILi1ELi1ELi32ELb0ELb0EEEJSH_NS5_IJNSW_ISF_SC_EES1N_EEESI_SJ_SI_SJ_NS1I_6fusion15FusionCallbacksIS1M_NS1P_17LinearCombinationISI_fSI_fLNS_15FloatRoundStyleE2EEESH_S1O_JEEENS4_5SM1004TMEM4LOAD26SM100_TMEM_LOAD_16dp32b32xES14_NS15_INS16_ILi2ELi4ELi3EEES19_NSW_INS5_IJS1A_SF_EEENS5_IJSF_SC_EEEEEEENS4_39AutoVectorizingCopyWithAssumedAlignmentILi128EEENS4_14SM90_TMA_STOREES23_S25_S25_EEEvvEEEEvNT_6ParamsE,@function
        .size           _ZN7cutlass13device_kernelINS_4gemm6kernel13GemmUniversalIN4cute5tupleIJiiiiEEENS1_10collective13CollectiveMmaINS1_35MainloopSm100TmaUmmaWarpSpecializedILi5ELi2ELi4ENS5_IJNS4_1CILi2EEENSA_ILi1EEESC_EEEEENS5_IJNSA_ILi64EEESF_NSA_ILi128EEEEEENS_12float_e5m2_tENS5_IJlSC_lEEESI_SJ_NS4_8TiledMMAINS4_8MMA_AtomIJNS4_10MMA_TraitsINS4_19SM100_MMA_F8F6F4_SSEJSI_SI_fSF_SF_NS4_17integral_constantINS4_4UMMA5MajorELSQ_0EEESR_NSO_INSP_7ScaleInELSS_0EEEST_EEEEEENS4_6LayoutINS5_IJSC_SC_SC_EEENS5_IJNSA_ILi0EEESY_SY_EEEEENS5_IJNS4_10UnderscoreES11_S11_EEEEENS4_13SM90_TMA_LOADENS4_14ComposedLayoutINS4_7SwizzleILi3ELi4ELi3EEENS4_18smem_ptr_flag_bitsILi8EEENSW_INS5_IJNSA_ILi8EEESG_EEENS5_IJSG_SC_EEEEEEEvNS4_8identityENS4_23SM90_TMA_LOAD_MULTICASTES1E_vS1F_EENS_8epilogue10collective18CollectiveEpilogueINS1I_23Sm100TmaWarpSpecializedILi1ELi1ELi32ELb0ELb0EEEJSH_NS5_IJNSW_ISF_SC_EES1N_EEESI_SJ_SI_SJ_NS1I_6fusion15FusionCallbacksIS1M_NS1P_17LinearCombinationISI_fSI_fLNS_15FloatRoundStyleE2EEESH_S1O_JEEENS4_5SM1004TMEM4LOAD26SM100_TMEM_LOAD_16dp32b32xES14_NS15_INS16_ILi2ELi4ELi3EEES19_NSW_INS5_IJS1A_SF_EEENS5_IJSF_SC_EEEEEEENS4_39AutoVectorizingCopyWithAssumedAlignmentILi128EEENS4_14SM90_TMA_STOREES23_S25_S25_EEEvvEEEEvNT_6ParamsE,(.L_x_138 - _ZN7cutlass13device_kernelINS_4gemm6kernel13GemmUniversalIN4cute5tupleIJiiiiEEENS1_10collective13CollectiveMmaINS1_35MainloopSm100TmaUmmaWarpSpecializedILi5ELi2ELi4ENS5_IJNS4_1CILi2EEENSA_ILi1EEESC_EEEEENS5_IJNSA_ILi64EEESF_NSA_ILi128EEEEEENS_12float_e5m2_tENS5_IJlSC_lEEESI_SJ_NS4_8TiledMMAINS4_8MMA_AtomIJNS4_10MMA_TraitsINS4_19SM100_MMA_F8F6F4_SSEJSI_SI_fSF_SF_NS4_17integral_constantINS4_4UMMA5MajorELSQ_0EEESR_NSO_INSP_7ScaleInELSS_0EEEST_EEEEEENS4_6LayoutINS5_IJSC_SC_SC_EEENS5_IJNSA_ILi0EEESY_SY_EEEEENS5_IJNS4_10UnderscoreES11_S11_EEEEENS4_13SM90_TMA_LOADENS4_14ComposedLayoutINS4_7SwizzleILi3ELi4ELi3EEENS4_18smem_ptr_flag_bitsILi8EEENSW_INS5_IJNSA_ILi8EEESG_EEENS5_IJSG_SC_EEEEEEEvNS4_8identityENS4_23SM90_TMA_LOAD_MULTICASTES1E_vS1F_EENS_8epilogue10collective18CollectiveEpilogueINS1I_23Sm100TmaWarpSpecializedILi1ELi1ELi32ELb0ELb0EEEJSH_NS5_IJNSW_ISF_SC_EES1N_EEESI_SJ_SI_SJ_NS1I_6fusion15FusionCallbacksIS1M_NS1P_17LinearCombinationISI_fSI_fLNS_15FloatRoundStyleE2EEESH_S1O_JEEENS4_5SM1004TMEM4LOAD26SM100_TMEM_LOAD_16dp32b32xES14_NS15_INS16_ILi2ELi4ELi3EEES19_NSW_INS5_IJS1A_SF_EEENS5_IJSF_SC_EEEEEEENS4_39AutoVectorizingCopyWithAssumedAlignmentILi128EEENS4_14SM90_TMA_STOREES23_S25_S25_EEEvvEEEEvNT_6ParamsE)
        .other          _ZN7cutlass13device_kernelINS_4gemm6kernel13GemmUniversalIN4cute5tupleIJiiiiEEENS1_10collective13CollectiveMmaINS1_35MainloopSm100TmaUmmaWarpSpecializedILi5ELi2ELi4ENS5_IJNS4_1CILi2EEENSA_ILi1EEESC_EEEEENS5_IJNSA_ILi64EEESF_NSA_ILi128EEEEEENS_12float_e5m2_tENS5_IJlSC_lEEESI_SJ_NS4_8TiledMMAINS4_8MMA_AtomIJNS4_10MMA_TraitsINS4_19SM100_MMA_F8F6F4_SSEJSI_SI_fSF_SF_NS4_17integral_constantINS4_4UMMA5MajorELSQ_0EEESR_NSO_INSP_7ScaleInELSS_0EEEST_EEEEEENS4_6LayoutINS5_IJSC_SC_SC_EEENS5_IJNSA_ILi0EEESY_SY_EEEEENS5_IJNS4_10UnderscoreES11_S11_EEEEENS4_13SM90_TMA_LOADENS4_14ComposedLayoutINS4_7SwizzleILi3ELi4ELi3EEENS4_18smem_ptr_flag_bitsILi8EEENSW_INS5_IJNSA_ILi8EEESG_EEENS5_IJSG_SC_EEEEEEEvNS4_8identityENS4_23SM90_TMA_LOAD_MULTICASTES1E_vS1F_EENS_8epilogue10collective18CollectiveEpilogueINS1I_23Sm100TmaWarpSpecializedILi1ELi1ELi32ELb0ELb0EEEJSH_NS5_IJNSW_ISF_SC_EES1N_EEESI_SJ_SI_SJ_NS1I_6fusion15FusionCallbacksIS1M_NS1P_17LinearCombinationISI_fSI_fLNS_15FloatRoundStyleE2EEESH_S1O_JEEENS4_5SM1004TMEM4LOAD26SM100_TMEM_LOAD_16dp32b32xES14_NS15_INS16_ILi2ELi4ELi3EEES19_NSW_INS5_IJS1A_SF_EEENS5_IJSF_SC_EEEEEEENS4_39AutoVectorizingCopyWithAssumedAlignmentILi128EEENS4_14SM90_TMA_STOREES23_S25_S25_EEEvvEEEEvNT_6ParamsE,@"STO_CUDA_ENTRY STV_DEFAULT"
_ZN7cutlass13device_kernelINS_4gemm6kernel13GemmUniversalIN4cute5tupleIJiiiiEEENS1_10collective13CollectiveMmaINS1_35MainloopSm100TmaUmmaWarpSpecializedILi5ELi2ELi4ENS5_IJNS4_1CILi2EEENSA_ILi1EEESC_EEEEENS5_IJNSA_ILi64EEESF_NSA_ILi128EEEEEENS_12float_e5m2_tENS5_IJlSC_lEEESI_SJ_NS4_8TiledMMAINS4_8MMA_AtomIJNS4_10MMA_TraitsINS4_19SM100_MMA_F8F6F4_SSEJSI_SI_fSF_SF_NS4_17integral_constantINS4_4UMMA5MajorELSQ_0EEESR_NSO_INSP_7ScaleInELSS_0EEEST_EEEEEENS4_6LayoutINS5_IJSC_SC_SC_EEENS5_IJNSA_ILi0EEESY_SY_EEEEENS5_IJNS4_10UnderscoreES11_S11_EEEEENS4_13SM90_TMA_LOADENS4_14ComposedLayoutINS4_7SwizzleILi3ELi4ELi3EEENS4_18smem_ptr_flag_bitsILi8EEENSW_INS5_IJNSA_ILi8EEESG_EEENS5_IJSG_SC_EEEEEEEvNS4_8identityENS4_23SM90_TMA_LOAD_MULTICASTES1E_vS1F_EENS_8epilogue10collective18CollectiveEpilogueINS1I_23Sm100TmaWarpSpecializedILi1ELi1ELi32ELb0ELb0EEEJSH_NS5_IJNSW_ISF_SC_EES1N_EEESI_SJ_SI_SJ_NS1I_6fusion15FusionCallbacksIS1M_NS1P_17LinearCombinationISI_fSI_fLNS_15FloatRoundStyleE2EEESH_S1O_JEEENS4_5SM1004TMEM4LOAD26SM100_TMEM_LOAD_16dp32b32xES14_NS15_INS16_ILi2ELi4ELi3EEES19_NSW_INS5_IJS1A_SF_EEENS5_IJSF_SC_EEEEEEENS4_39AutoVectorizingCopyWithAssumedAlignmentILi128EEENS4_14SM90_TMA_STOREES23_S25_S25_EEEvvEEEEvNT_6ParamsE:
[----:B------:R-:W1:Y:S01]  /*0000*/  LDC R1, c[0x0][0x37c] ;  /* 0x0000df00ff017b82 */ /* 0x000e620000000800 */
[----:B------:R-:W2:Y:S01]  /*0010*/  S2R R76, SR_TID.X ;  /* 0x00000000004c7919 */ /* 0x000ea20000002100 */
[----:B------:R-:W3:Y:S01]  /*0020*/  LDCU.64 UR8, c[0x0][0x890] ;  /* 0x00011200ff0877ac */ /* 0x000ee20008000a00 */
[----:B------:R-:W-:Y:S02]  /*0030*/  PRMT R79, RZ, 0x7610, R79 ;  /* 0x00007610ff4f7816 */ /* 0x000fe4000000004f */
[----:B------:R-:W-:Y:S01]  /*0040*/  ELECT P3, URZ, PT ;  /* 0x0000000000ff782f */ /* 0x000fe20003860000 */
[----:B---3--:R-:W-:-:S04]  /*0050*/  UISETP.NE.U32.AND UP0, UPT, UR8, URZ, UPT ;  /* 0x000000ff0800728c */ /* 0x008fc8000bf05070 */
[----:B------:R-:W-:Y:S01]  /*0060*/  UISETP.NE.AND.EX UP0, UPT, UR9, URZ, UPT, UP0 ;  /* 0x000000ff0900728c */ /* 0x000fe2000bf05300 */
[----:B--2---:R-:W-:-:S05]  /*0070*/  SHF.R.U32.HI R80, RZ, 0x5, R76 ;  /* 0x00000005ff507819 */ /* 0x004fca000001164c */
[----:B------:R-:W2:Y:S02]  /*0080*/  SHFL.IDX PT, R0, R80, RZ, 0x1f ;  /* 0x00001fff50007589 */ /* 0x000ea400000e0000 */
[----:B--2---:R-:W-:Y:S01]  /*0090*/  R2UR UR18, R0 ;  /* 0x00000000001272ca */ /* 0x004fe200000e0000 */
[----:B-1----:R-:W-:-:S14]  /*00a0*/  BRA.U UP0, `(.L_x_0) ;  /* 0x0000000100307547 */ /* 0x002fdc000b800000 */
[----:B------:R-:W1:Y:S02]  /*00b0*/  LDCU.64 UR4, c[0x0][0x888] ;  /* 0x00011100ff0477ac */ /* 0x000e640008000a00 */
[----:B-1----:R-:W-:-:S04]  /*00c0*/  UISETP.NE.U32.AND UP0, UPT, UR4, URZ, UPT ;  /* 0x000000ff0400728c */ /* 0x002fc8000bf05070 */
[----:B------:R-:W-:-:S09]  /*00d0*/  UISETP.NE.AND.EX UP0, UPT, UR5, URZ, UPT, UP0 ;  /* 0x000000ff0500728c */ /* 0x000fd2000bf05300 */
[----:B------:R-:W-:Y:S05]  /*00e0*/  BRA.U !UP0, `(.L_x_1) ;  /* 0x0000000108147547 */ /* 0x000fea000b800000 */
[----:B------:R-:W1:Y:S01]  /*00f0*/  LDC.64 R2, c[0x0][0x888] ;  /* 0x00022200ff027b82 */ /* 0x000e620000000a00 */
[----:B------:R-:W1:Y:S02]  /*0100*/  LDCU.64 UR4, c[0x0][0x358] ;  /* 0x00006b00ff0477ac */ /* 0x000e640008000a00 */
[----:B-1----:R1:W5:Y:S01]  /*0110*/  LDG.E R39, desc[UR4][R2.64] ;  /* 0x0000000402277981 */ /* 0x002362000c1e1900 */
[----:B------:R-:W-:Y:S01]  /*0120*/  HFMA2 R79, -RZ, RZ, 0, 5.9604644775390625e-08 ;  /* 0x00000001ff4f7431 */ /* 0x000fe200000001ff */
[----:B------:R-:W-:Y:S05]  /*0130*/  BRA `(.L_x_0) ;  /* 0x00000000000c7947 */ /* 0x000fea0003800000 */
.L_x_1:
[----:B------:R-:W1:Y:S01]  /*0140*/  LDCU UR4, c[0x0][0x880] ;  /* 0x00011000ff0477ac */ /* 0x000e620008000800 */
[----:B------:R-:W-:Y:S01]  /*0150*/  HFMA2 R79, -RZ, RZ, 0, 5.9604644775390625e-08 ;  /* 0x00000001ff4f7431 */ /* 0x000fe200000001ff */
[----:B-1----:R-:W-:-:S07]  /*0160*/  MOV R39, UR4 ;  /* 0x0000000400277c02 */ /* 0x002fce0008000f00 */
.L_x_0:
[----:B------:R-:W2:Y:S02]  /*0170*/  LDCU.64 UR4, c[0x0][0x8b0] ;  /* 0x00011600ff0477ac */ /* 0x000ea40008000a00 */
[----:B--2---:R-:W-:-:S04]  /*0180*/  UISETP.NE.U32.AND UP0, UPT, UR4, URZ, UPT ;  /* 0x000000ff0400728c */ /* 0x004fc8000bf05070 */
[----:B------:R-:W-:-:S09]  /*0190*/  UISETP.NE.AND.EX UP0, UPT, UR5, URZ, UPT, UP0 ;  /* 0x000000ff0500728c */ /* 0x000fd2000bf05300 */
[----:B------:R-:W-:Y:S05]  /*01a0*/  BRA.U UP0, `(.L_x_2) ;  /* 0x0000000100287547 */ /* 0x000fea000b800000 */
[----:B------:R-:W2:Y:S02]  /*01b0*/  LDCU.64 UR4, c[0x0][0x8a8] ;  /* 0x00011500ff0477ac */ /* 0x000ea40008000a00 */
[----:B--2---:R-:W-:-:S04]  /*01c0*/  UISETP.NE.U32.AND UP0, UPT, UR4, URZ, UPT ;  /* 0x000000ff0400728c */ /* 0x004fc8000bf05070 */
[----:B------:R-:W-:-:S09]  /*01d0*/  UISETP.NE.AND.EX UP0, UPT, UR5, URZ, UPT, UP0 ;  /* 0x000000ff0500728c */ /* 0x000fd2000bf05300 */
[----:B------:R-:W-:Y:S05]  /*01e0*/  BRA.U !UP0, `(.L_x_3) ;  /* 0x0000000108107547 */ /* 0x000fea000b800000 */
[----:B-1----:R-:W1:Y:S01]  /*01f0*/  LDC.64 R2, c[0x0][0x8a8] ;  /* 0x00022a00ff027b82 */ /* 0x002e620000000a00 */
[----:B------:R-:W1:Y:S02]  /*0200*/  LDCU.64 UR4, c[0x0][0x358] ;  /* 0x00006b00ff0477ac */ /* 0x000e640008000a00 */
[----:B-1----:R2:W5:Y:S01]  /*0210*/  LDG.E R38, desc[UR4][R2.64] ;  /* 0x0000000402267981 */ /* 0x002562000c1e1900 */
[----:B------:R-:W-:Y:S05]  /*0220*/  BRA `(.L_x_2) ;  /* 0x0000000000087947 */ /* 0x000fea0003800000 */
.L_x_3:
[----:B------:R-:W2:Y:S02]  /*0230*/  LDCU UR4, c[0x0][0x8a0] ;  /* 0x00011400ff0477ac */ /* 0x000ea40008000800 */
[----:B--2---:R-:W-:Y:S02]  /*0240*/  MOV R38, UR4 ;  /* 0x0000000400267c02 */ /* 0x004fe40008000f00 */
.L_x_2:
[----:B------:R-:W-:Y:S01]  /*0250*/  IMAD.U32 R0, RZ, RZ, UR18 ;  /* 0x00000012ff007e24 */ /* 0x000fe2000f8e00ff */
[----:B------:R-:W-:Y:S04]  /*0260*/  BSSY.RECONVERGENT B0, `(.L_x_4) ;  /* 0x000000c000007945 */ /* 0x000fe80003800200 */
[C---:B------:R-:W-:Y:S02]  /*0270*/  ISETP.NE.OR P1, PT, R0.reuse, 0x1, !P3 ;  /* 0x000000010000780c */ /* 0x040fe40005f25670 */
[----:B------:R-:W-:-:S11]  /*0280*/  ISETP.NE.OR P0, PT, R0, 0x3, !P3 ;  /* 0x000000030000780c */ /* 0x000fd60005f05670 */
[----:B------:R-:W-:Y:S05]  /*0290*/  @P1 BRA `(.L_x_5) ;  /* 0x0000000000201947 */ /* 0x000fea0003800000 */
[----:B------:R-:W3:Y:S02]  /*02a0*/  LDCU.64 UR4, c[0x0][0x348] ;  /* 0x00006900ff0477ac */ /* 0x000ee40008000a00 */
[----:B---3--:R-:W-:Y:S02]  /*02b0*/  UIADD3 UR6, UP1, UPT, UR4, 0x80, URZ ;  /* 0x0000008004067890 */ /* 0x008fe4000ff3e0ff */
[----:B------:R-:W-:Y:S02]  /*02c0*/  UIADD3 UR4, UP0, UPT, UR4, 0x180, URZ ;  /* 0x0000018004047890 */ /* 0x000fe4000ff1e0ff */
[----:B------:R-:W-:Y:S02]  /*02d0*/  UIADD3.X UR7, UPT, UPT, URZ, UR5, URZ, UP1, !UPT ;  /* 0x00000005ff077290 */ /* 0x000fe40008ffe4ff */
[----:B------:R-:W-:-:S07]  /*02e0*/  UIADD3.X UR5, UPT, UPT, URZ, UR5, URZ, UP0, !UPT ;  /* 0x00000005ff057290 */ /* 0x000fce00087fe4ff */
[----:B------:R3:W-:Y:S02]  /*02f0*/  UTMACCTL.PF [UR6] ;  /* 0x00000000060079b9 */ /* 0x0007e40008040000 */
[----:B------:R3:W-:Y:S02]  /*0300*/  UTMACCTL.PF [UR4] ;  /* 0x00000000040079b9 */ /* 0x0007e40008040000 */
[----:B---3--:R-:W-:Y:S01]  /*0310*/  NOP ;  /* 0x0000000000007918 */ /* 0x008fe20000000000 */
.L_x_5:
[----:B------:R-:W-:Y:S05]  /*0320*/  BSYNC.RECONVERGENT B0 ;  /* 0x0000000000007941 */ /* 0x000fea0003800200 */
.L_x_4:
[----:B------:R-:W-:Y:S04]  /*0330*/  BSSY.RECONVERGENT B0, `(.L_x_6) ;  /* 0x000000a000007945 */ /* 0x000fe80003800200 */
        /* <DEDUP_REMOVED lines=9> */
.L_x_7:
[----:B------:R-:W-:Y:S05]  /*03d0*/  BSYNC.RECONVERGENT B0 ;  /* 0x0000000000007941 */ /* 0x000fea0003800200 */
.L_x_6:
[----:B------:R-:W3:Y:S01]  /*03e0*/  LDCU.64 UR4, c[0x0][0x888] ;  /* 0x00011100ff0477ac */ /* 0x000ee20008000a00 */
[----:B------:R-:W-:Y:S02]  /*03f0*/  UISETP.EQ.U32.AND UP2, UPT, UR8, URZ, UPT ;  /* 0x000000ff0800728c */ /* 0x000fe4000bf42070 */
[----:B------:R-:W-:Y:S02]  /*0400*/  UPLOP3.LUT UP3, UPT, UPT, UPT, UPT, 0x80, 0x8 ;  /* 0x000000000008789c */ /* 0x000fe40003f6f070 */
[----:B---3--:R-:W-:-:S04]  /*0410*/  UISETP.NE.U32.AND UP0, UPT, UR4, URZ, UPT ;  /* 0x000000ff0400728c */ /* 0x008fc8000bf05070 */
[----:B------:R-:W-:-:S04]  /*0420*/  UISETP.NE.AND.EX UP1, UPT, UR5, URZ, UPT, UP0 ;  /* 0x000000ff0500728c */ /* 0x000fc8000bf25300 */
[----:B------:R-:W-:-:S04]  /*0430*/  UISETP.EQ.OR.EX UP4, UPT, UR9, URZ, !UP1, UP2 ;  /* 0x000000ff0900728c */ /* 0x000fc8000cf82720 */
[----:B------:R-:W-:-:S05]  /*0440*/  UP2UR UR61, UPR, URZ, 0x10 ;  /* 0x00000010ff3d7883 */ /* 0x000fca0008000000 */
[----:B------:R-:W-:Y:S07]  /*0450*/  BRA.U !UP4, `(.L_x_8) ;  /* 0x000000010c207547 */ /* 0x000fee000b800000 */
[----:B------:R-:W-:Y:S01]  /*0460*/  UISETP.NE.U32.AND UP2, UPT, UR8, URZ, UPT ;  /* 0x000000ff0800728c */ /* 0x000fe2000bf45070 */
[----:B-----5:R-:W-:Y:S01]  /*0470*/  FSETP.NEU.AND P0, PT, R39, RZ, PT ;  /* 0x000000ff2700720b */ /* 0x020fe20003f0d000 */
[----:B------:R-:W-:Y:S02]  /*0480*/  USEL UR4, URZ, 0xffffffff, UP1 ;  /* 0xffffffffff047887 */ /* 0x000fe40008800000 */
[----:B------:R-:W-:-:S10]  /*0490*/  UISETP.NE.AND.EX UP2, UPT, UR9, URZ, UPT, UP2 ;  /* 0x000000ff0900728c */ /* 0x000fd4000bf45320 */
[----:B------:R-:W-:Y:S01]  /*04a0*/  VOTEU.ANY UP0, P0 ;  /* 0x0000000000ff7886 */ /* 0x000fe20000000100 */
[----:B------:R-:W-:-:S04]  /*04b0*/  @!UP2 USEL UR4, URZ, 0xffffffff, UP0 ;  /* 0xffffffffff04a887 */ /* 0x000fc80008000000 */
[----:B------:R-:W-:-:S04]  /*04c0*/  ULOP3.LUT UR4, UR4, 0x1, URZ, 0xc0, !UPT ;  /* 0x0000000104047892 */ /* 0x000fc8000f8ec0ff */
[----:B------:R-:W-:-:S11]  /*04d0*/  UISETP.NE.U32.AND UP3, UPT, UR4, 0x1, UPT ;  /* 0x000000010400788c */ /* 0x000fd6000bf65070 */
.L_x_8:
[----:B-12---:R-:W1:Y:S01]  /*04e0*/  SHFL.IDX PT, R2, R80, RZ, 0x1f ;  /* 0x00001fff50027589 */ /* 0x006e6200000e0000 */
[----:B------:R-:W-:Y:S01]  /*04f0*/  UISETP.NE.AND UP5, UPT, UR18, 0x2, UPT ;  /* 0x000000021200788c */ /* 0x000fe2000bfa5270 */
[----:B-1----:R-:W-:-:S13]  /*0500*/  ISETP.NE.AND P0, PT, R2, RZ, PT ;  /* 0x000000ff0200720c */ /* 0x002fda0003f05270 */
[----:B------:R-:W-:Y:S05]  /*0510*/  @P0 BRA `(.L_x_9) ;  /* 0x0000000000600947 */ /* 0x000fea0003800000 */
[----:B------:R-:W1:Y:S01]  /*0520*/  S2UR UR4, SR_CgaCtaId ;  /* 0x00000000000479c3 */ /* 0x000e620000008800 */
[----:B------:R-:W-:Y:S01]  /*0530*/  UMOV UR5, 0x400 ;  /* 0x0000040000057882 */ /* 0x000fe20000000000 */
[----:B------:R-:W-:Y:S01]  /*0540*/  UMOV UR8, 0x1 ;  /* 0x0000000100087882 */ /* 0x000fe20000000000 */
[----:B------:R-:W-:Y:S01]  /*0550*/  UMOV UR6, 0x2 ;  /* 0x0000000200067882 */ /* 0x000fe20000000000 */
[----:B------:R-:W-:-:S04]  /*0560*/  UIADD3 UR8, UPT, UPT, -UR8, 0x100000, URZ ;  /* 0x0010000008087890 */ /* 0x000fc8000fffe1ff */
[----:B------:R-:W-:Y:S02]  /*0570*/  USHF.L.U32 UR9, UR8, 0xb, URZ ;  /* 0x0000000b08097899 */ /* 0x000fe400080006ff */
[----:B------:R-:W-:Y:S02]  /*0580*/  USHF.L.U32 UR8, UR8, 0x1, URZ ;  /* 0x0000000108087899 */ /* 0x000fe400080006ff */
[----:B------:R-:W-:-:S04]  /*0590*/  UIADD3 UR6, UPT, UPT, -UR6, 0x100000, URZ ;  /* 0x0010000006067890 */ /* 0x000fc8000fffe1ff */
[----:B------:R-:W-:Y:S02]  /*05a0*/  USHF.L.U32 UR7, UR6, 0xb, URZ ;  /* 0x0000000b06077899 */ /* 0x000fe400080006ff */
[----:B------:R-:W-:Y:S01]  /*05b0*/  USHF.L.U32 UR6, UR6, 0x1, URZ ;  /* 0x0000000106067899 */ /* 0x000fe200080006ff */
[----:B------:R-:W-:Y:S01]  /*05c0*/  ELECT P0, URZ, PT ;  /* 0x0000000000ff782f */ /* 0x000fe20003800000 */
[----:B-1----:R-:W-:Y:S01]  /*05d0*/  ULEA UR4, UR4, UR5, 0x18 ;  /* 0x0000000504047291 */ /* 0x002fe2000f8ec0ff */
[----:B------:R-:W1:Y:S11]  /*05e0*/  FENCE.VIEW.ASYNC.S ;  /* 0x00000000000073c6 */ /* 0x000e760000000000 */
[----:B-1----:R1:W2:Y:S01]  /*05f0*/  SYNCS.EXCH.64 URZ, [UR4], UR8 ;  /* 0x0000000804ff75b2 */ /* 0x0022a20008000100 */
[----:B------:R1:W3:Y:S01]  /*0600*/  SYNCS.EXCH.64 URZ, [UR4+0x28], UR6 ;  /* 0x0000280604ff75b2 */ /* 0x0002e20008000100 */
[----:B------:R1:W4:Y:S01]  /*0610*/  SYNCS.EXCH.64 URZ, [UR4+0x8], UR8 ;  /* 0x0000080804ff75b2 */ /* 0x0003220008000100 */
[----:B------:R1:W1:Y:S01]  /*0620*/  SYNCS.EXCH.64 URZ, [UR4+0x30], UR6 ;  /* 0x0000300604ff75b2 */ /* 0x0002620008000100 */
[----:B------:R1:W1:Y:S01]  /*0630*/  SYNCS.EXCH.64 URZ, [UR4+0x10], UR8 ;  /* 0x0000100804ff75b2 */ /* 0x0002620008000100 */
[----:B------:R1:W1:Y:S01]  /*0640*/  SYNCS.EXCH.64 URZ, [UR4+0x38], UR6 ;  /* 0x0000380604ff75b2 */ /* 0x0002620008000100 */
[----:B------:R1:W1:Y:S01]  /*0650*/  SYNCS.EXCH.64 URZ, [UR4+0x18], UR8 ;  /* 0x0000180804ff75b2 */ /* 0x0002620008000100 */
[----:B------:R1:W1:Y:S01]  /*0660*/  SYNCS.EXCH.64 URZ, [UR4+0x40], UR6 ;  /* 0x0000400604ff75b2 */ /* 0x0002620008000100 */
[----:B------:R1:W1:Y:S01]  /*0670*/  SYNCS.EXCH.64 URZ, [UR4+0x20], UR8 ;  /* 0x0000200804ff75b2 */ /* 0x0002620008000100 */
[----:B------:R1:W1:Y:S01]  /*0680*/  SYNCS.EXCH.64 URZ, [UR4+0x48], UR6 ;  /* 0x0000480604ff75b2 */ /* 0x0002620008000100 */
[----:B------:R-:W-:Y:S01]  /*0690*/  NOP ;  /* 0x0000000000007918 */ /* 0x000fe20000000000 */
.L_x_9:
[----:B------:R-:W2:Y:S01]  /*06a0*/  SHFL.IDX PT, R2, R80, RZ, 0x1f ;  /* 0x00001fff50027589 */ /* 0x000ea200000e0000 */
[----:B------:R-:W-:Y:S01]  /*06b0*/  NOP ;  /* 0x0000000000007918 */ /* 0x000fe20000000000 */
[----:B--2---:R-:W-:-:S13]  /*06c0*/  ISETP.NE.AND P0, PT, R2, 0x1, PT ;  /* 0x000000010200780c */ /* 0x004fda0003f05270 */
[----:B------:R-:W-:Y:S05]  /*06d0*/  @P0 BRA `(.L_x_10) ;  /* 0x0000000000400947 */ /* 0x000fea0003800000 */
[----:B-1----:R-:W1:Y:S01]  /*06e0*/  S2UR UR4, SR_CgaCtaId ;  /* 0x00000000000479c3 */ /* 0x002e620000008800 */
        /* <DEDUP_REMOVED lines=12> */
[----:B-1----:R2:W1:Y:S01]  /*07b0*/  SYNCS.EXCH.64 URZ, [UR4+0x50], UR8 ;  /* 0x0000500804ff75b2 */ /* 0x0024620008000100 */
[----:B------:R2:W1:Y:S02]  /*07c0*/  SYNCS.EXCH.64 URZ, [UR4+0x58], UR6 ;  /* 0x0000580604ff75b2 */ /* 0x0004640008000100 */
[----:B--2---:R-:W-:Y:S01]  /*07d0*/  NOP ;  /* 0x0000000000007918 */ /* 0x004fe20000000000 */
.L_x_10:
[----:B------:R-:W2:Y:S01]  /*07e0*/  SHFL.IDX PT, R2, R80, RZ, 0x1f ;  /* 0x00001fff50027589 */ /* 0x000ea200000e0000 */
[----:B------:R-:W-:Y:S01]  /*07f0*/  NOP ;  /* 0x0000000000007918 */ /* 0x000fe20000000000 */
[----:B--2---:R-:W-:-:S13]  /*0800*/  ISETP.NE.AND P0, PT, R2, 0x3, PT ;  /* 0x000000030200780c */ /* 0x004fda0003f05270 */
[----:B------:R-:W-:Y:S05]  /*0810*/  @P0 BRA `(.L_x_11) ;  /* 0x0000000000300947 */ /* 0x000fea0003800000 */
[----:B-1----:R-:W1:Y:S01]  /*0820*/  S2UR UR4, SR_CgaCtaId ;  /* 0x00000000000479c3 */ /* 0x002e620000008800 */
[----:B------:R-:W-:Y:S01]  /*0830*/  UMOV UR6, 0x400 ;  /* 0x0000040000067882 */ /* 0x000fe20000000000 */
[----:B------:R-:W-:Y:S01]  /*0840*/  UMOV UR5, 0x20 ;  /* 0x0000002000057882 */ /* 0x000fe20000000000 */
[----:B------:R-:W-:Y:S01]  /*0850*/  ELECT P0, URZ, PT ;  /* 0x0000000000ff782f */ /* 0x000fe20003800000 */
[----:B-1----:R-:W-:Y:S02]  /*0860*/  ULEA UR6, UR4, UR6, 0x18 ;  /* 0x0000000604067291 */ /* 0x002fe4000f8ec0ff */
[----:B------:R-:W-:-:S04]  /*0870*/  UIADD3 UR4, UPT, UPT, -UR5, 0x100000, URZ ;  /* 0x0010000005047890 */ /* 0x000fc8000fffe1ff */
[----:B------:R-:W-:Y:S02]  /*0880*/  USHF.L.U32 UR5, UR4, 0xb, URZ ;  /* 0x0000000b04057899 */ /* 0x000fe400080006ff */
[----:B------:R-:W-:Y:S01]  /*0890*/  USHF.L.U32 UR4, UR4, 0x1, URZ ;  /* 0x0000000104047899 */ /* 0x000fe200080006ff */
[----:B------:R-:W1:Y:S11]  /*08a0*/  FENCE.VIEW.ASYNC.S ;  /* 0x00000000000073c6 */ /* 0x000e760000000000 */
[----:B-1----:R2:W1:Y:S01]  /*08b0*/  SYNCS.EXCH.64 URZ, [UR6+0x60], UR4 ;  /* 0x0000600406ff75b2 */ /* 0x0024620008000100 */
[----:B------:R2:W1:Y:S02]  /*08c0*/  SYNCS.EXCH.64 URZ, [UR6+0x68], UR4 ;  /* 0x0000680406ff75b2 */ /* 0x0004640008000100 */
[----:B--2---:R-:W-:Y:S01]  /*08d0*/  NOP ;  /* 0x0000000000007918 */ /* 0x004fe20000000000 */
.L_x_11:
[----:B------:R-:W2:Y:S01]  /*08e0*/  SHFL.IDX PT, R2, R80, RZ, 0x1f ;  /* 0x00001fff50027589 */ /* 0x000ea200000e0000 */
[----:B------:R-:W-:Y:S01]  /*08f0*/  NOP ;  /* 0x0000000000007918 */ /* 0x000fe20000000000 */
[----:B--2---:R-:W-:-:S13]  /*0900*/  ISETP.NE.AND P0, PT, R2, 0x4, PT ;  /* 0x000000040200780c */ /* 0x004fda0003f05270 */
[----:B------:R-:W-:Y:S05]  /*0910*/  @P0 BRA `(.L_x_12) ;  /* 0x00000000004c0947 */ /* 0x000fea0003800000 */
[----:B-1----:R-:W1:Y:S01]  /*0920*/  S2UR UR6, SR_CgaCtaId ;  /* 0x00000000000679c3 */ /* 0x002e620000008800 */
[----:B------:R-:W-:Y:S01]  /*0930*/  UMOV UR4, 0x1e0 ;  /* 0x000001e000047882 */ /* 0x000fe20000000000 */
[----:B------:R-:W-:Y:S01]  /*0940*/  UMOV UR5, 0x400 ;  /* 0x0000040000057882 */ /* 0x000fe20000000000 */
[----:B------:R-:W-:Y:S01]  /*0950*/  USEL UR4, UR4, 0x1a0, UP3 ;  /* 0x000001a004047887 */ /* 0x000fe20009800000 */
[----:B------:R-:W-:Y:S01]  /*0960*/  UMOV UR8, 0x1 ;  /* 0x0000000100087882 */ /* 0x000fe20000000000 */
[----:B------:R-:W-:Y:S01]  /*0970*/  ELECT P0, URZ, PT ;  /* 0x0000000000ff782f */ /* 0x000fe20003800000 */
[----:B------:R-:W-:-:S04]  /*0980*/  UIADD3 UR8, UPT, UPT, -UR8, 0x100000, URZ ;  /* 0x0010000008087890 */ /* 0x000fc8000fffe1ff */
[----:B------:R-:W-:Y:S02]  /*0990*/  USHF.L.U32 UR9, UR8, 0xb, URZ ;  /* 0x0000000b08097899 */ /* 0x000fe400080006ff */
[----:B------:R-:W-:Y:S02]  /*09a0*/  USHF.L.U32 UR8, UR8, 0x1, URZ ;  /* 0x0000000108087899 */ /* 0x000fe400080006ff */
[----:B-1----:R-:W-:Y:S02]  /*09b0*/  ULEA UR6, UR6, UR5, 0x18 ;  /* 0x0000000506067291 */ /* 0x002fe4000f8ec0ff */
[----:B------:R-:W-:-:S04]  /*09c0*/  UIADD3 UR4, UPT, UPT, -UR4, 0x100000, URZ ;  /* 0x0010000004047890 */ /* 0x000fc8000fffe1ff */
[----:B------:R-:W-:Y:S02]  /*09d0*/  USHF.L.U32 UR5, UR4, 0xb, URZ ;  /* 0x0000000b04057899 */ /* 0x000fe400080006ff */
[----:B------:R-:W-:Y:S01]  /*09e0*/  USHF.L.U32 UR4, UR4, 0x1, URZ ;  /* 0x0000000104047899 */ /* 0x000fe200080006ff */
[----:B------:R-:W1:Y:S03]  /*09f0*/  FENCE.VIEW.ASYNC.S ;  /* 0x00000000000073c6 */ /* 0x000e660000000000 */
[----:B-1----:R2:W1:Y:S08]  /*0a00*/  SYNCS.EXCH.64 URZ, [UR6+0x70], UR8 ;  /* 0x0000700806ff75b2 */ /* 0x0024700008000100 */
[----:B------:R2:W1:Y:S01]  /*0a10*/  SYNCS.EXCH.64 URZ, [UR6+0x80], UR4 ;  /* 0x0000800406ff75b2 */ /* 0x0004620008000100 */
[----:B------:R2:W1:Y:S01]  /*0a20*/  SYNCS.EXCH.64 URZ, [UR6+0x78], UR8 ;  /* 0x0000780806ff75b2 */ /* 0x0004620008000100 */
[----:B------:R2:W1:Y:S02]  /*0a30*/  SYNCS.EXCH.64 URZ, [UR6+0x88], UR4 ;  /* 0x0000880406ff75b2 */ /* 0x0004640008000100 */
[----:B--2---:R-:W-:Y:S01]  /*0a40*/  NOP ;  /* 0x0000000000007918 */ /* 0x004fe20000000000 */
.L_x_12:
        /* <DEDUP_REMOVED lines=18> */
[----:B------:R2:W1:Y:S01]  /*0b70*/  SYNCS.EXCH.64 URZ, [UR4+0xb0], UR6 ;  /* 0x0000b00604ff75b2 */ /* 0x0004620008000100 */
[----:B------:R2:W1:Y:S01]  /*0b80*/  SYNCS.EXCH.64 URZ, [UR4+0x98], UR8 ;  /* 0x0000980804ff75b2 */ /* 0x0004620008000100 */
[----:B------:R2:W1:Y:S01]  /*0b90*/  SYNCS.EXCH.64 URZ, [UR4+0xb8], UR6 ;  /* 0x0000b80604ff75b2 */ /* 0x0004620008000100 */
[----:B------:R2:W1:Y:S01]  /*0ba0*/  SYNCS.EXCH.64 URZ, [UR4+0xa0], UR8 ;  /* 0x0000a00804ff75b2 */ /* 0x0004620008000100 */
[----:B------:R2:W1:Y:S01]  /*0bb0*/  SYNCS.EXCH.64 URZ, [UR4+0xc0], UR6 ;  /* 0x0000c00604ff75b2 */ /* 0x0004620008000100 */
[----:B------:R2:W1:Y:S01]  /*0bc0*/  SYNCS.EXCH.64 URZ, [UR4+0xa8], UR8 ;  /* 0x0000a80804ff75b2 */ /* 0x0004620008000100 */
[----:B------:R2:W1:Y:S02]  /*0bd0*/  SYNCS.EXCH.64 URZ, [UR4+0xc8], UR6 ;  /* 0x0000c80604ff75b2 */ /* 0x0004640008000100 */
[----:B--2---:R-:W-:Y:S01]  /*0be0*/  NOP ;  /* 0x0000000000007918 */ /* 0x004fe20000000000 */
.L_x_13:
[----:B------:R-:W2:Y:S01]  /*0bf0*/  SHFL.IDX PT, R2, R80, RZ, 0x1f ;  /* 0x00001fff50027589 */ /* 0x000ea200000e0000 */
[----:B------:R-:W1:Y:S01]  /*0c00*/  S2UR UR48, SR_CgaCtaId ;  /* 0x00000000003079c3 */ /* 0x000e620000008800 */
[----:B------:R-:W-:Y:S01]  /*0c10*/  NOP ;  /* 0x0000000000007918 */ /* 0x000fe20000000000 */
[----:B--2---:R-:W-:-:S13]  /*0c20*/  ISETP.NE.AND P0, PT, R2, 0x3, PT ;  /* 0x000000030200780c */ /* 0x004fda0003f05270 */
[----:B-1----:R-:W-:Y:S05]  /*0c30*/  @P0 BRA `(.L_x_14) ;  /* 0x0000000000340947 */ /* 0x002fea0003800000 */
[----:B------:R-:W-:Y:S01]  /*0c40*/  UMOV UR4, 0x400 ;  /* 0x0000040000047882 */ /* 0x000fe20000000000 */
[----:B------:R-:W-:Y:S01]  /*0c50*/  UMOV UR6, 0x20 ;  /* 0x0000002000067882 */ /* 0x000fe20000000000 */
[----:B------:R-:W-:Y:S02]  /*0c60*/  ULEA UR4, UR48, UR4, 0x18 ;  /* 0x0000000430047291 */ /* 0x000fe4000f8ec0ff */
[----:B------:R-:W-:-:S04]  /*0c70*/  UIADD3 UR6, UPT, UPT, -UR6, 0x100000, URZ ;  /* 0x0010000006067890 */ /* 0x000fc8000fffe1ff */
[----:B------:R-:W-:Y:S02]  /*0c80*/  USHF.L.U32 UR7, UR6, 0xb, URZ ;  /* 0x0000000b06077899 */ /* 0x000fe400080006ff */
[----:B------:R-:W-:Y:S01]  /*0c90*/  USHF.L.U32 UR6, UR6, 0x1, URZ ;  /* 0x0000000106067899 */ /* 0x000fe200080006ff */
[----:B------:R-:W-:Y:S01]  /*0ca0*/  ELECT P0, URZ, PT ;  /* 0x0000000000ff782f */ /* 0x000fe20003800000 */
[----:B------:R-:W1:Y:S10]  /*0cb0*/  FENCE.VIEW.ASYNC.S ;  /* 0x00000000000073c6 */ /* 0x000e740000000000 */
[----:B-1----:R1:W2:Y:S01]  /*0cc0*/  SYNCS.EXCH.64 URZ, [UR4+0xd0], UR6 ;  /* 0x0000d00604ff75b2 */ /* 0x0022a20008000100 */
[----:B------:R1:W1:Y:S01]  /*0cd0*/  SYNCS.EXCH.64 URZ, [UR4+0xe0], UR6 ;  /* 0x0000e00604ff75b2 */ /* 0x0002620008000100 */
[----:B------:R1:W1:Y:S01]  /*0ce0*/  SYNCS.EXCH.64 URZ, [UR4+0xd8], UR6 ;  /* 0x0000d80604ff75b2 */ /* 0x0002620008000100 */
[----:B------:R1:W1:Y:S01]  /*0cf0*/  SYNCS.EXCH.64 URZ, [UR4+0xe8], UR6 ;  /* 0x0000e80604ff75b2 */ /* 0x0002620008000100 */
[----:B------:R-:W-:Y:S01]  /*0d00*/  NOP ;  /* 0x0000000000007918 */ /* 0x000fe20000000000 */
.L_x_14:
[----:B-1----:R-:W1:Y:S01]  /*0d10*/  LDCU UR4, c[0x0][0x36c] ;  /* 0x00006d80ff0477ac */ /* 0x002e620008000800 */
[----:B------:R-:W-:Y:S01]  /*0d20*/  ISETP.NE.OR P3, PT, R0, 0x2, !P3 ;  /* 0x000000020000780c */ /* 0x000fe20005f65670 */
[----:B------:R-:W-:Y:S01]  /*0d30*/  NOP ;  /* 0x0000000000007918 */ /* 0x000fe20000000000 */
[----:B------:R-:W-:Y:S01]  /*0d40*/  LOP3.LUT R0, R76, 0x1f, RZ, 0xc0, !PT ;  /* 0x0000001f4c007812 */ /* 0x000fe200078ec0ff */
[----:B------:R-:W-:Y:S02]  /*0d50*/  UISETP.NE.AND UP4, UPT, UR18, URZ, UPT ;  /* 0x000000ff1200728c */ /* 0x000fe4000bf85270 */
[----:B-1----:R-:W-:-:S09]  /*0d60*/  UISETP.EQ.U32.AND UP6, UPT, UR4, 0x1, UPT ;  /* 0x000000010400788c */ /* 0x002fd2000bfc2070 */
[----:B------:R-:W-:Y:S05]  /*0d70*/  BRA.U !UP6, `(.L_x_15) ;  /* 0x000000010e087547 */ /* 0x000fea000b800000 */
[----:B--234-:R-:W-:Y:S01]  /*0d80*/  UCGABAR_ARV ;  /* 0x00000000000079c7 */ /* 0x01cfe20008000000 */
[----:B------:R-:W-:Y:S05]  /*0d90*/  BRA `(.L_x_16) ;  /* 0x0000000000047947 */ /* 0x000fea0003800000 */
.L_x_15:
[----:B--234-:R-:W-:Y:S01]  /*0da0*/  NOP ;  /* 0x0000000000007918 */ /* 0x01cfe20000000000 */
.L_x_16:
[----:B------:R-:W1:Y:S01]  /*0db0*/  S2UR UR46, SR_CTAID.X ;  /* 0x00000000002e79c3 */ /* 0x000e620000002500 */
[----:B------:R-:W-:-:S05]  /*0dc0*/  CS2R.32 R3, SR_CgaSize ;  /* 0x0000000000037805 */ /* 0x000fca0000008a00 */
[----:B------:R-:W-:-:S05]  /*0dd0*/  IMAD R3, R3, -0xa0, RZ ;  /* 0xffffff6003037824 */ /* 0x000fca00078e02ff */
[----:B------:R-:W-:-:S14]  /*0de0*/  R2UR UR5, R3 ;  /* 0x00000000030572ca */ /* 0x000fdc00000e0000 */
[----:B------:R-:W2:Y:S01]  /*0df0*/  LDCU UR5, c[0x0][UR5+0x2b0] ;  /* 0x00005600050577ac */ /* 0x000ea20008000800 */
[----:B------:R-:W-:-:S05]  /*0e00*/  CS2R.32 R3, SR_CgaSize ;  /* 0x0000000000037805 */ /* 0x000fca0000008a00 */
[----:B------:R-:W-:-:S05]  /*0e10*/  IMAD R3, R3, -0xa0, RZ ;  /* 0xffffff6003037824 */ /* 0x000fca00078e02ff */
[----:B------:R-:W-:-:S14]  /*0e20*/  R2UR UR4, R3 ;  /* 0x00000000030472ca */ /* 0x000fdc00000e0000 */
[----:B------:R-:W3:Y:S01]  /*0e30*/  LDCU UR4, c[0x0][UR4+0x2b4] ;  /* 0x00005680040477ac */ /* 0x000ee20008000800 */
[----:B------:R-:W4:Y:S01]  /*0e40*/  S2UR UR45, SR_CTAID.Y ;  /* 0x00000000002d79c3 */ /* 0x000f220000002600 */
[----:B------:R-:W-:-:S05]  /*0e50*/  CS2R.32 R3, SR_CgaSize ;  /* 0x0000000000037805 */ /* 0x000fca0000008a00 */
[----:B------:R-:W-:-:S05]  /*0e60*/  IMAD R3, R3, -0xa0, RZ ;  /* 0xffffff6003037824 */ /* 0x000fca00078e02ff */
[----:B------:R-:W-:-:S14]  /*0e70*/  R2UR UR60, R3 ;  /* 0x00000000033c72ca */ /* 0x000fdc00000e0000 */
[----:B------:R-:W3:Y:S01]  /*0e80*/  LDCU UR60, c[0x0][UR60+0x2a0] ;  /* 0x000054003c3c77ac */ /* 0x000ee20008000800 */
[----:B------:R-:W-:-:S05]  /*0e90*/  CS2R.32 R3, SR_CgaSize ;  /* 0x0000000000037805 */ /* 0x000fca0000008a00 */
[----:B------:R-:W-:-:S05]  /*0ea0*/  IMAD R3, R3, -0xa0, RZ ;  /* 0xffffff6003037824 */ /* 0x000fca00078e02ff */
[----:B------:R-:W-:-:S14]  /*0eb0*/  R2UR UR57, R3 ;  /* 0x00000000033972ca */ /* 0x000fdc00000e0000 */
[----:B------:R-:W3:Y:S01]  /*0ec0*/  LDCU UR57, c[0x0][UR57+0x2a4] ;  /* 0x00005480393977ac */ /* 0x000ee20008000800 */
[----:B------:R-:W-:Y:S01]  /*0ed0*/  USHF.L.U32 UR24, UR48, 0xc, URZ ;  /* 0x0000000c30187899 */ /* 0x000fe200080006ff */
[----:B------:R-:W3:Y:S01]  /*0ee0*/  LDCU UR19, c[0x0][0xb24] ;  /* 0x00016480ff1377ac */ /* 0x000ee20008000800 */
[----:B------:R-:W3:Y:S01]  /*0ef0*/  LDCU UR42, c[0x0][0xb24] ;  /* 0x00016480ff2a77ac */ /* 0x000ee20008000800 */
[----:B-1----:R-:W-:Y:S01]  /*0f00*/  I2FP.F32.U32 R3, UR46 ;  /* 0x0000002e00037c45 */ /* 0x002fe20008201000 */
[----:B------:R-:W1:Y:S04]  /*0f10*/  LDCU UR22, c[0x0][0xb30] ;  /* 0x00016600ff1677ac */ /* 0x000e680008000800 */
[----:B--2---:R-:W-:Y:S01]  /*0f20*/  FMUL R3, R3, UR5 ;  /* 0x0000000503037c20 */ /* 0x004fe20008400000 */
[----:B------:R-:W-:Y:S01]  /*0f30*/  ULOP3.LUT UR24, UR24, 0x1000, URZ, 0xc0, !UPT ;  /* 0x0000100018187892 */ /* 0x000fe2000f8ec0ff */
[----:B----4-:R-:W-:-:S04]  /*0f40*/  I2FP.F32.U32 R2, UR45 ;  /* 0x0000002d00027c45 */ /* 0x010fc80008201000 */
[----:B------:R-:W2:Y:S01]  /*0f50*/  F2I.U32.TRUNC.NTZ R3, R3 ;  /* 0x0000000300037305 */ /* 0x000ea2000020f000 */
[----:B---3--:R-:W-:-:S07]  /*0f60*/  FMUL R2, R2, UR4 ;  /* 0x0000000402027c20 */ /* 0x008fce0008400000 */
[----:B------:R-:W3:Y:S01]  /*0f70*/  F2I.U32.TRUNC.NTZ R2, R2 ;  /* 0x0000000200027305 */ /* 0x000ee2000020f000 */
[----:B--2---:R-:W-:Y:S02]  /*0f80*/  R2UR UR5, R3 ;  /* 0x00000000030572ca */ /* 0x004fe400000e0000 */
[----:B---3--:R-:W-:Y:S02]  /*0f90*/  R2UR UR4, R2 ;  /* 0x00000000020472ca */ /* 0x008fe400000e0000 */
[----:B------:R-:W-:-:S09]  /*0fa0*/  PRMT R2, RZ, 0x7610, R2 ;  /* 0x00007610ff027816 */ /* 0x000fd20000000002 */
[----:B------:R-:W-:-:S04]  /*0fb0*/  UIADD3 UR5, UPT, UPT, -UR5, URZ, URZ ;  /* 0x000000ff05057290 */ /* 0x000fc8000fffe1ff */
[----:B------:R-:W-:Y:S02]  /*0fc0*/  UIMAD UR60, UR60, UR5, UR46 ;  /* 0x000000053c3c72a4 */ /* 0x000fe4000f8e022e */
[----:B------:R-:W-:-:S04]  /*0fd0*/  UIADD3 UR4, UPT, UPT, -UR4, URZ, URZ ;  /* 0x000000ff04047290 */ /* 0x000fc8000fffe1ff */
[----:B------:R-:W-:Y:S01]  /*0fe0*/  UIMAD UR57, UR57, UR4, UR45 ;  /* 0x00000004393972a4 */ /* 0x000fe2000f8e022d */
[----:B-1----:R-:W-:Y:S11]  /*0ff0*/  BRA.U UP4, `(.L_x_17) ;  /* 0x0000000104247547 */ /* 0x002ff6000b800000 */
[----:B------:R-:W-:-:S04]  /*1000*/  UISETP.NE.AND UP0, UPT, UR57, URZ, UPT ;  /* 0x000000ff3900728c */ /* 0x000fc8000bf05270 */
[----:B------:R-:W-:-:S04]  /*1010*/  UISETP.EQ.OR UP0, UPT, UR60, URZ, !UP0 ;  /* 0x000000ff3c00728c */ /* 0x000fc8000c702670 */
[----:B------:R-:W-:Y:S02]  /*1020*/  USEL UR5, URZ, 0x1, !UP0 ;  /* 0x00000001ff057887 */ /* 0x000fe4000c000000 */
[----:B------:R-:W-:-:S04]  /*1030*/  UISETP.NE.AND UP0, UPT, UR57, URZ, UPT ;  /* 0x000000ff3900728c */ /* 0x000fc8000bf05270 */
[----:B------:R-:W-:Y:S02]  /*1040*/  USEL UR4, URZ, 0x2, UP0 ;  /* 0x00000002ff047887 */ /* 0x000fe40008000000 */
[----:B------:R-:W-:-:S04]  /*1050*/  UISETP.NE.AND UP0, UPT, UR60, 0x1, UPT ;  /* 0x000000013c00788c */ /* 0x000fc8000bf05270 */
[----:B------:R-:W-:-:S04]  /*1060*/  USEL UR4, UR4, 0x2, UP0 ;  /* 0x0000000204047887 */ /* 0x000fc80008000000 */
[----:B------:R-:W-:-:S06]  /*1070*/  UIADD3 UR4, UPT, UPT, UR5, UR4, URZ ;  /* 0x0000000405047290 */ /* 0x000fcc000fffe0ff */
[----:B------:R-:W-:-:S07]  /*1080*/  MOV R2, UR4 ;  /* 0x0000000400027c02 */ /* 0x000fce0008000f00 */
.L_x_17:
[----:B------:R-:W1:Y:S01]  /*1090*/  S2UR UR36, SR_CTAID.Z ;  /* 0x00000000002479c3 */ /* 0x000e620000002700 */
[----:B------:R-:W-:-:S09]  /*10a0*/  UISETP.GE.AND UP0, UPT, UR19, 0x1, UPT ;  /* 0x000000011300788c */ /* 0x000fd2000bf06270 */
[----:B------:R-:W-:Y:S05]  /*10b0*/  BRA.U !UP0, `(.L_x_18) ;  /* 0x0000000108d07547 */ /* 0x000fea000b800000 */
[----:B------:R-:W2:Y:S01]  /*10c0*/  LDCU UR20, c[0x0][0xb0c] ;  /* 0x00016180ff1477ac */ /* 0x000ea20008000800 */
[----:B------:R-:W3:Y:S01]  /*10d0*/  LDCU.128 UR12, c[0x0][0xb10] ;  /* 0x00016200ff0c77ac */ /* 0x000ee20008000c00 */
[----:B------:R-:W4:Y:S01]  /*10e0*/  LDCU UR6, c[0x0][0x370] ;  /* 0x00006e00ff0677ac */ /* 0x000f220008000800 */
[----:B------:R-:W1:Y:S01]  /*10f0*/  LDCU UR7, c[0x0][0x374] ;  /* 0x00006e80ff0777ac */ /* 0x000e620008000800 */
[----:B------:R-:W1:Y:S01]  /*1100*/  LDCU UR21, c[0x0][0xb20] ;  /* 0x00016400ff1577ac */ /* 0x000e620008000800 */
[----:B--2---:R-:W-:Y:S02]  /*1110*/  UISETP.NE.AND UP0, UPT, UR20, 0x1, UPT ;  /* 0x000000011400788c */ /* 0x004fe4000bf05270 */
[----:B---3--:R-:W-:Y:S01]  /*1120*/  UIMAD.WIDE.U32 UR4, UR46, UR12, URZ ;  /* 0x0000000c2e0472a5 */ /* 0x008fe2000f8e00ff */
[----:B------:R-:W2:Y:S01]  /*1130*/  LDCU.64 UR8, c[0x0][0xb28] ;  /* 0x00016500ff0877ac */ /* 0x000ea20008000a00 */
[----:B----4-:R-:W-:Y:S02]  /*1140*/  UIMAD.WIDE.U32 UR10, UR6, UR12, URZ ;  /* 0x0000000c060a72a5 */ /* 0x010fe4000f8e00ff */
[----:B------:R-:W-:-:S02]  /*1150*/  USHF.R.U32.HI UR5, URZ, UR13, UR5 ;  /* 0x0000000dff057299 */ /* 0x000fc40008011605 */
[----:B------:R-:W-:Y:S02]  /*1160*/  UISETP.NE.AND UP2, UPT, UR19, 0x1, UPT ;  /* 0x000000011300788c */ /* 0x000fe4000bf45270 */
[----:B------:R-:W-:Y:S01]  /*1170*/  USEL UR5, UR46, UR5, !UP0 ;  /* 0x000000052e057287 */ /* 0x000fe2000c000000 */
[----:B------:R-:W-:Y:S01]  /*1180*/  UMOV UR10, UR11 ;  /* 0x0000000b000a7c82 */ /* 0x000fe20008000000 */
[----:B------:R-:W-:Y:S02]  /*1190*/  UIMAD.WIDE.U32 UR16, UR45, UR15, URZ ;  /* 0x0000000f2d1072a5 */ /* 0x000fe4000f8e00ff */
[----:B------:R-:W-:Y:S02]  /*11a0*/  @UP0 USHF.R.U32.HI UR6, URZ, UR13, UR10 ;  /* 0x0000000dff060299 */ /* 0x000fe4000801160a */
[----:B------:R-:W-:Y:S02]  /*11b0*/  UISETP.NE.AND UP0, UPT, UR14, 0x1, UPT ;  /* 0x000000010e00788c */ /* 0x000fe4000bf05270 */
[----:B-1----:R-:W-:-:S02]  /*11c0*/  UIMAD.WIDE.U32 UR10, UR7, UR15, URZ ;  /* 0x0000000f070a72a5 */ /* 0x002fc4000f8e00ff */
[----:B--2---:R-:W-:Y:S01]  /*11d0*/  UIMAD.WIDE.U32 UR12, UR6, UR8, URZ ;  /* 0x00000008060c72a5 */ /* 0x004fe2000f8e00ff */
[----:B------:R-:W-:Y:S02]  /*11e0*/  UMOV UR4, UR17 ;  /* 0x0000001100047c82 */ /* 0x000fe40008000000 */
[----:B------:R-:W-:Y:S02]  /*11f0*/  USHF.R.U32.HI UR4, URZ, UR21, UR4 ;  /* 0x00000015ff047299 */ /* 0x000fe40008011604 */
[----:B------:R-:W-:Y:S02]  /*1200*/  UMOV UR10, UR11 ;  /* 0x0000000b000a7c82 */ /* 0x000fe40008000000 */
[----:B------:R-:W-:Y:S01]  /*1210*/  UMOV UR12, UR13 ;  /* 0x0000000d000c7c82 */ /* 0x000fe20008000000 */
[----:B------:R-:W-:Y:S02]  /*1220*/  @UP0 USHF.R.U32.HI UR7, URZ, UR21, UR10 ;  /* 0x00000015ff070299 */ /* 0x000fe4000801160a */
[----:B------:R-:W-:-:S02]  /*1230*/  USEL UR4, UR45, UR4, !UP0 ;  /* 0x000000042d047287 */ /* 0x000fc4000c000000 */
[----:B------:R-:W-:Y:S02]  /*1240*/  UIMAD.WIDE.U32 UR10, UR7, UR8, URZ ;  /* 0x00000008070a72a5 */ /* 0x000fe4000f8e00ff */
[----:B------:R-:W-:Y:S02]  /*1250*/  @UP2 USHF.R.U32.HI UR6, URZ, UR9, UR12 ;  /* 0x00000009ff062299 */ /* 0x000fe4000801160c */
[----:B------:R-:W-:-:S03]  /*1260*/  UIMAD.WIDE.U32 UR12, UR4, UR8, URZ ;  /* 0x00000008040c72a5 */ /* 0x000fc6000f8e00ff */
[----:B------:R-:W-:Y:S02]  /*1270*/  UMOV UR10, UR11 ;  /* 0x0000000b000a7c82 */ /* 0x000fe40008000000 */
[----:B------:R-:W-:Y:S02]  /*1280*/  @UP2 USHF.R.U32.HI UR7, URZ, UR9, UR10 ;  /* 0x00000009ff072299 */ /* 0x000fe4000801160a */
[----:B------:R-:W-:Y:S02]  /*1290*/  UIMAD UR10, UR6, UR19, URZ ;  /* 0x00000013060a72a4 */ /* 0x000fe4000f8e02ff */
[----:B------:R-:W-:-:S04]  /*12a0*/  UIMAD UR7, UR7, UR19, URZ ;  /* 0x00000013070772a4 */ /* 0x000fc8000f8e02ff */
[----:B------:R-:W-:-:S03]  /*12b0*/  UISETP.GE.AND UP0, UPT, UR4, UR7, UPT ;  /* 0x000000070400728c */ /* 0x000fc6000bf06270 */
[----:B------:R-:W-:Y:S01]  /*12c0*/  UMOV UR7, UR13 ;  /* 0x0000000d00077c82 */ /* 0x000fe20008000000 */
[----:B------:R-:W-:Y:S02]  /*12d0*/  UISETP.GE.OR UP0, UPT, UR5, UR10, UP0 ;  /* 0x0000000a0500728c */ /* 0x000fe40008706670 */
[----:B------:R-:W-:Y:S02]  /*12e0*/  UIMAD.WIDE.U32 UR10, UR5, UR8, URZ ;  /* 0x00000008050a72a5 */ /* 0x000fe4000f8e00ff */
[----:B------:R-:W-:Y:S02]  /*12f0*/  USHF.R.U32.HI UR7, URZ, UR9, UR7 ;  /* 0x00000009ff077299 */ /* 0x000fe40008011607 */
[----:B------:R-:W-:Y:S02]  /*1300*/  UIADD3 UR10, UPT, UPT, -UR4, URZ, URZ ;  /* 0x000000ff040a7290 */ /* 0x000fe4000fffe1ff */
[----:B------:R-:W-:Y:S02]  /*1310*/  USEL UR7, UR4, UR7, !UP2 ;  /* 0x0000000704077287 */ /* 0x000fe4000d000000 */
[----:B------:R-:W-:Y:S01]  /*1320*/  UIMAD UR10, UR14, UR10, UR45 ;  /* 0x0000000a0e0a72a4 */ /* 0x000fe2000f8e022d */
[----:B------:R-:W-:Y:S01]  /*1330*/  @!UP0 UMOV UR8, UR11 ;  /* 0x0000000b00088c82 */ /* 0x000fe20008000000 */
[----:B------:R-:W-:-:S02]  /*1340*/  UIADD3 UR11, UPT, UPT, -UR5, URZ, URZ ;  /* 0x000000ff050b7290 */ /* 0x000fc4000fffe1ff */
[----:B------:R-:W-:Y:S02]  /*1350*/  @!UP0 USHF.R.U32.HI UR8, URZ, UR9, UR8 ;  /* 0x00000009ff088299 */ /* 0x000fe40008011608 */
[----:B------:R-:W-:Y:S02]  /*1360*/  UIADD3 UR9, UPT, UPT, -UR7, URZ, URZ ;  /* 0x000000ff07097290 */ /* 0x000fe4000fffe1ff */
[----:B------:R-:W-:Y:S02]  /*1370*/  @!UP0 USEL UR8, UR5, UR8, !UP2 ;  /* 0x0000000805088287 */ /* 0x000fe4000d000000 */
[----:B------:R-:W-:Y:S02]  /*1380*/  UIMAD UR9, UR19, UR9, UR4 ;  /* 0x00000009130972a4 */ /* 0x000fe4000f8e0204 */
[----:B------:R-:W-:Y:S02]  /*1390*/  @!UP0 UIADD3 UR7, UPT, UPT, UR7, -UR8, URZ ;  /* 0x8000000807078290 */ /* 0x000fe4000fffe0ff */
[----:B------:R-:W-:-:S02]  /*13a0*/  @!UP0 UIMAD UR6, UR9, UR6, UR8 ;  /* 0x00000006090682a4 */ /* 0x000fc4000f8e0208 */
[----:B------:R-:W-:Y:S02]  /*13b0*/  @!UP0 UIMAD UR4, UR7, UR19, UR5 ;  /* 0x00000013070482a4 */ /* 0x000fe4000f8e0205 */
[----:B------:R-:W-:Y:S02]  /*13c0*/  UIMAD UR46, UR20, UR11, UR46 ;  /* 0x0000000b142e72a4 */ /* 0x000fe4000f8e022e */
[----:B------:R-:W-:Y:S01]  /*13d0*/  UIMAD UR45, UR4, UR14, UR10 ;  /* 0x0000000e042d72a4 */ /* 0x000fe2000f8e020a */
[----:B------:R-:W-:Y:S02]  /*13e0*/  @!UP0 UMOV UR5, UR6 ;  /* 0x0000000600058c82 */ /* 0x000fe40008000000 */
[----:B------:R-:W-:-:S12]  /*13f0*/  UIMAD UR46, UR5, UR20, UR46 ;  /* 0x00000014052e72a4 */ /* 0x000fd8000f8e022e */
.L_x_18:
[----:B------:R-:W-:-:S09]  /*1400*/  UISETP.NE.AND UP0, UPT, UR22, 0x1, UPT ;  /* 0x000000011600788c */ /* 0x000fd2000bf05270 */
[----:B------:R-:W-:Y:S05]  /*1410*/  BRA.U UP0, `(.L_x_19) ;  /* 0x0000000100407547 */ /* 0x000fea000b800000 */
[----:B------:R-:W2:Y:S01]  /*1420*/  LDCU.128 UR8, c[0x0][0xb10] ;  /* 0x00016200ff0877ac */ /* 0x000ea20008000c00 */
[----:B------:R-:W3:Y:S01]  /*1430*/  LDCU UR12, c[0x0][0xb0c] ;  /* 0x00016180ff0c77ac */ /* 0x000ee20008000800 */
[----:B------:R-:W4:Y:S01]  /*1440*/  LDCU UR13, c[0x0][0xb20] ;  /* 0x00016400ff0d77ac */ /* 0x000f220008000800 */
[----:B--2---:R-:W-:Y:S02]  /*1450*/  UIMAD.WIDE.U32 UR4, UR46, UR8, URZ ;  /* 0x000000082e0472a5 */ /* 0x004fe4000f8e00ff */
[----:B------:R-:W-:Y:S02]  /*1460*/  UIMAD.WIDE.U32 UR6, UR45, UR11, URZ ;  /* 0x0000000b2d0672a5 */ /* 0x000fe4000f8e00ff */
[----:B---3--:R-:W-:Y:S02]  /*1470*/  UISETP.NE.AND UP0, UPT, UR12, 0x1, UPT ;  /* 0x000000010c00788c */ /* 0x008fe4000bf05270 */
[----:B------:R-:W-:-:S03]  /*1480*/  USHF.R.U32.HI UR5, URZ, UR9, UR5 ;  /* 0x00000009ff057299 */ /* 0x000fc60008011605 */
[----:B------:R-:W-:Y:S01]  /*1490*/  UMOV UR4, UR7 ;  /* 0x0000000700047c82 */ /* 0x000fe20008000000 */
[----:B------:R-:W-:Y:S02]  /*14a0*/  USEL UR5, UR46, UR5, !UP0 ;  /* 0x000000052e057287 */ /* 0x000fe4000c000000 */
[----:B------:R-:W-:Y:S02]  /*14b0*/  UISETP.NE.AND UP0, UPT, UR10, 0x1, UPT ;  /* 0x000000010a00788c */ /* 0x000fe4000bf05270 */
[----:B----4-:R-:W-:-:S04]  /*14c0*/  USHF.R.U32.HI UR4, URZ, UR13, UR4 ;  /* 0x0000000dff047299 */ /* 0x010fc80008011604 */
[----:B------:R-:W-:-:S04]  /*14d0*/  USEL UR4, UR45, UR4, !UP0 ;  /* 0x000000042d047287 */ /* 0x000fc8000c000000 */
[----:B------:R-:W-:Y:S02]  /*14e0*/  UIADD3 UR6, UPT, UPT, UR5, -UR4, URZ ;  /* 0x8000000405067290 */ /* 0x000fe4000fffe0ff */
[----:B------:R-:W-:Y:S02]  /*14f0*/  UIADD3 UR4, UPT, UPT, -UR5, UR4, URZ ;  /* 0x0000000405047290 */ /* 0x000fe4000fffe1ff */
[----:B------:R-:W-:Y:S02]  /*1500*/  UIMAD UR45, UR6, UR10, UR45 ;  /* 0x0000000a062d72a4 */ /* 0x000fe4000f8e022d */
[----:B------:R-:W-:-:S12]  /*1510*/  UIMAD UR46, UR4, UR12, UR46 ;  /* 0x0000000c042e72a4 */ /* 0x000fd8000f8e022e */
.L_x_19:
[----:B------:R-:W-:Y:S01]  /*1520*/  UISETP.NE.AND UP0, UPT, UR18, 0x2, UPT ;  /* 0x000000021200788c */ /* 0x000fe2000bf05270 */
[----:B------:R-:W-:Y:S09]  /*1530*/  BRA.U !UP6, `(.L_x_20) ;  /* 0x000000010e0c7547 */ /* 0x000ff2000b800000 */
[----:B------:R-:W-:Y:S01]  /*1540*/  UCGABAR_WAIT ;  /* 0x0000000000007dc7 */ /* 0x000fe20008000000 */
[----:B------:R-:W-:Y:S01]  /*1550*/  CCTL.IVALL ;  /* 0x00000000ff00798f */ /* 0x000fe20002000000 */
[----:B------:R-:W-:Y:S05]  /*1560*/  BRA `(.L_x_21) ;  /* 0x0000000000047947 */ /* 0x000fea0003800000 */
.L_x_20:
[----:B------:R-:W-:Y:S06]  /*1570*/  BAR.SYNC.DEFER_BLOCKING 0x0 ;  /* 0x0000000000007b1d */ /* 0x000fec0000010000 */
.L_x_21:
[----:B------:R-:W-:Y:S05]  /*1580*/  BRA.U UP0, `(.L_x_22) ;  /* 0x0000001100e47547 */ /* 0x000fea000b800000 */
[----:B------:R-:W2:Y:S01]  /*1590*/  LDCU UR6, c[0x0][0x38c] ;  /* 0x00007180ff0677ac */ /* 0x000ea20008000800 */
[----:B------:R-:W-:Y:S01]  /*15a0*/  PLOP3.LUT P1, PT, PT, PT, UP3, 0x80, 0x8 ;  /* 0x000000000008781c */ /* 0x000fe20003f2f038 */
[----:B------:R-:W-:Y:S01]  /*15b0*/  IMAD.MOV.U32 R12, RZ, RZ, 0x1 ;  /* 0x00000001ff0c7424 */ /* 0x000fe200078e00ff */
[----:B------:R-:W-:Y:S01]  /*15c0*/  ISETP.EQ.OR P2, PT, R0, RZ, P3 ;  /* 0x000000ff0000720c */ /* 0x000fe20001f42670 */
[----:B------:R-:W-:Y:S01]  /*15d0*/  UISETP.NE.AND UP1, UPT, UR18, URZ, UPT ;  /* 0x000000ff1200728c */ /* 0x000fe2000bf25270 */
[----:B------:R-:W-:Y:S01]  /*15e0*/  PLOP3.LUT P1, PT, P1, PT, PT, 0x8, 0x80 ;  /* 0x000000000080781c */ /* 0x000fe20000f2e170 */
[----:B------:R-:W-:Y:S01]  /*15f0*/  USEL UR25, URZ, 0x1, UP5 ;  /* 0x00000001ff197887 */ /* 0x000fe2000a800000 */
[----:B------:R-:W-:Y:S01]  /*1600*/  CS2R R10, SRZ ;  /* 0x00000000000a7805 */ /* 0x000fe2000001ff00 */
[----:B------:R-:W-:Y:S01]  /*1610*/  IMAD.MOV.U32 R9, RZ, RZ, RZ ;  /* 0x000000ffff097224 */ /* 0x000fe200078e00ff */
[----:B------:R-:W3:Y:S01]  /*1620*/  LDCU UR39, c[0x0][0x370] ;  /* 0x00006e00ff2777ac */ /* 0x000ee20008000800 */
[----:B------:R-:W-:Y:S01]  /*1630*/  IMAD.MOV.U32 R8, RZ, RZ, 0x1 ;  /* 0x00000001ff087424 */ /* 0x000fe200078e00ff */
[----:B------:R-:W4:Y:S01]  /*1640*/  LDCU.64 UR28, c[0x0][0x348] ;  /* 0x00006900ff1c77ac */ /* 0x000f220008000a00 */
[----:B------:R-:W-:-:S02]  /*1650*/  USHF.R.U32.HI UR44, URZ, 0x7, UR24 ;  /* 0x00000007ff2c7899 */ /* 0x000fc40008011618 */
[----:B--2---:R-:W-:Y:S02]  /*1660*/  UIADD3 UR5, UPT, UPT, UR6, 0x7f, URZ ;  /* 0x0000007f06057890 */ /* 0x004fe4000fffe0ff */
[----:B------:R-:W-:Y:S02]  /*1670*/  UIADD3 UR47, UPT, UPT, UR6, 0xfe, URZ ;  /* 0x000000fe062f7890 */ /* 0x000fe4000fffe0ff */
[----:B------:R-:W-:Y:S01]  /*1680*/  USHF.R.S32.HI UR4, URZ, 0x1f, UR5 ;  /* 0x0000001fff047899 */ /* 0x000fe20008011405 */
[----:B------:R-:W2:Y:S03]  /*1690*/  LDCU UR38, c[0x0][0x374] ;  /* 0x00006e80ff2677ac */ /* 0x000ea60008000800 */
[----:B------:R-:W-:Y:S02]  /*16a0*/  ULEA.HI UR4, UR4, UR5, URZ, 0x7 ;  /* 0x0000000504047291 */ /* 0x000fe4000f8f38ff */
[----:B------:R-:W-:-:S02]  /*16b0*/  USEL UR25, UR25, 0x2, UP1 ;  /* 0x0000000219197887 */ /* 0x000fc40008800000 */
[----:B------:R-:W-:Y:S02]  /*16c0*/  USHF.R.S32.HI UR41, URZ, 0x7, UR4 ;  /* 0x00000007ff297899 */ /* 0x000fe40008011404 */
[----:B------:R-:W-:Y:S02]  /*16d0*/  UIADD3 UR4, UPT, UPT, UR6, -0x1, URZ ;  /* 0xffffffff06047890 */ /* 0x000fe4000fffe0ff */
[----:B------:R-:W-:Y:S02]  /*16e0*/  UISETP.LT.U32.AND UP0, UPT, UR41, 0x5, UPT ;  /* 0x000000052900788c */ /* 0x000fe4000bf01070 */
[----:B------:R-:W-:Y:S02]  /*16f0*/  UISETP.GE.U32.AND UP2, UPT, UR4, -0xff, UPT ;  /* 0xffffff010400788c */ /* 0x000fe4000bf46070 */
[----:B------:R-:W-:Y:S01]  /*1700*/  USEL UR40, UR41, 0x5, UP0 ;  /* 0x0000000529287887 */ /* 0x000fe20008000000 */
[----:B------:R-:W-:-:S03]  /*1710*/  UMOV UR5, URZ ;  /* 0x000000ff00057c82 */ /* 0x000fc60008000000 */
[----:B------:R-:W-:Y:S02]  /*1720*/  UIADD3 UR21, UPT, UPT, UR40, -0x1, URZ ;  /* 0xffffffff28157890 */ /* 0x000fe4000fffe0ff */
[----:B------:R-:W-:-:S03]  /*1730*/  UIADD3 UR43, UPT, UPT, UR41, -UR40, URZ ;  /* 0x80000028292b7290 */ /* 0x000fc6000fffe0ff */
[----:B------:R-:W-:-:S04]  /*1740*/  @UP2 UIADD3 UR21, UPT, UPT, UR40, URZ, URZ ;  /* 0x000000ff28152290 */ /* 0x000fc8000fffe0ff */
[----:B--234-:R-:W-:-:S12]  /*1750*/  UIADD3 UR21, UPT, UPT, UR21, 0x1, URZ ;  /* 0x0000000115157890 */ /* 0x01cfd8000fffe0ff */
.L_x_42:
[----:B------:R-:W-:Y:S01]  /*1760*/  UISETP.NE.AND UP0, UPT, UR48, URZ, UPT ;  /* 0x000000ff3000728c */ /* 0x000fe2000bf05270 */
[----:B------:R-:W2:Y:S08]  /*1770*/  S2UR UR48, SR_CgaCtaId ;  /* 0x00000000003079c3 */ /* 0x000eb00000008800 */
[----:B------:R-:W-:Y:S05]  /*1780*/  BRA.U UP0, `(.L_x_23) ;  /* 0x0000000100347547 */ /* 0x000fea000b800000 */
[----:B------:R-:W3:Y:S01]  /*1790*/  S2R R0, SR_CgaCtaId ;  /* 0x0000000000007919 */ /* 0x000ee20000008800 */
[----:B------:R-:W-:-:S04]  /*17a0*/  MOV R2, 0x400 ;  /* 0x0000040000027802 */ /* 0x000fc80000000f00 */
[----:B---3--:R-:W-:Y:S02]  /*17b0*/  LEA R0, R0, R2, 0x18 ;  /* 0x0000000200007211 */ /* 0x008fe400078ec0ff */
[----:B------:R-:W-:-:S03]  /*17c0*/  SHF.L.U32 R2, R8, 0x1f, RZ ;  /* 0x0000001f08027819 */ /* 0x000fc600000006ff */
[----:B------:R-:W-:-:S04]  /*17d0*/  IMAD R0, R9, 0x8, R0 ;  /* 0x0000000809007824 */ /* 0x000fc800078e0200 */
[----:B------:R-:W3:Y:S02]  /*17e0*/  SYNCS.PHASECHK.TRANS64.TRYWAIT P0, [R0+URZ+0xe0], R2 ;  /* 0x0000e002000075a7 */ /* 0x000ee400080011ff */
[----:B---3--:R-:W-:Y:S05]  /*17f0*/  @!P0 BRA `(.L_x_24) ;  /* 0x0000005000388947 */ /* 0x008fea0003800000 */
.L_x_103:
[----:B------:R-:W-:Y:S01]  /*1800*/  VIADD R9, R9, 0x1 ;  /* 0x0000000109097836 */ /* 0x000fe20000000000 */
[----:B------:R3:W-:Y:S04]  /*1810*/  SYNCS.ARRIVE.TRANS64.A1T0 RZ, [R0+URZ+0xd0], RZ ;  /* 0x0000d0ff00ff79a7 */ /* 0x0007e800081000ff */
[----:B------:R-:W-:-:S04]  /*1820*/  ISETP.NE.AND P0, PT, R9, 0x2, PT ;  /* 0x000000020900780c */ /* 0x000fc80003f05270 */
[----:B------:R-:W-:Y:S02]  /*1830*/  SEL R9, R9, RZ, P0 ;  /* 0x000000ff09097207 */ /* 0x000fe40000000000 */
[----:B---3--:R-:W-:-:S04]  /*1840*/  SEL R0, RZ, 0x1, P0 ;  /* 0x00000001ff007807 */ /* 0x008fc80000000000 */
[----:B------:R-:W-:-:S07]  /*1850*/  LOP3.LUT R8, R8, R0, RZ, 0x3c, !PT ;  /* 0x0000000008087212 */ /* 0x000fce00078e3cff */
.L_x_23:
[----:B------:R-:W-:Y:S01]  /*1860*/  UMOV UR6, 0x400 ;  /* 0x0000040000067882 */ /* 0x000fe20000000000 */
[----:B------:R-:W-:Y:S01]  /*1870*/  SHF.L.U32 R0, R12, 0x1f, RZ ;  /* 0x0000001f0c007819 */ /* 0x000fe200000006ff */
[----:B--2---:R-:W-:Y:S02]  /*1880*/  ULEA UR6, UR48, UR6, 0x18 ;  /* 0x0000000630067291 */ /* 0x004fe4000f8ec0ff */
[----:B------:R-:W-:Y:S02]  /*1890*/  UISETP.GE.U32.AND UP0, UPT, UR47, 0xff, UPT ;  /* 0x000000ff2f00788c */ /* 0x000fe4000bf06070 */
[----:B------:R-:W-:Y:S02]  /*18a0*/  ULEA UR4, UR5, UR6, 0x3 ;  /* 0x0000000605047291 */ /* 0x000fe4000f8e18ff */
[----:B------:R-:W-:Y:S02]  /*18b0*/  USHF.L.U32 UR35, UR46, 0x6, URZ ;  /* 0x000000062e237899 */ /* 0x000fe400080006ff */
[----:B------:R-:W-:Y:S01]  /*18c0*/  ULEA UR11, UR45, UR44, 0x6 ;  /* 0x0000002c2d0b7291 */ /* 0x000fe2000f8e30ff */
[----:B------:R-:W-:-:S04]  /*18d0*/  UMOV UR13, URZ ;  /* 0x000000ff000d7c82 */ /* 0x000fc80008000000 */
[----:B------:R2:W3:Y:S01]  /*18e0*/  SYNCS.PHASECHK.TRANS64.TRYWAIT P0, [UR4+0x28], R0 ;  /* 0x00002800ff0075a7 */ /* 0x0004e20008001104 */
[----:B------:R-:W-:Y:S06]  /*18f0*/  BRA.U !UP0, `(.L_x_25) ;  /* 0x0000000108bc7547 */ /* 0x000fec000b800000 */
[----:B------:R-:W-:Y:S01]  /*1900*/  UMOV UR7, URZ ;  /* 0x000000ff00077c82 */ /* 0x000fe20008000000 */
[----:B------:R-:W-:-:S05]  /*1910*/  UMOV UR4, UR5 ;  /* 0x0000000500047c82 */ /* 0x000fca0008000000 */
.L_x_31:
[----:B------:R-:W-:Y:S01]  /*1920*/  ULEA UR33, UR4, UR6, 0x3 ;  /* 0x0000000604217291 */ /* 0x000fe2000f8e18ff */
[----:B---3--:R-:W-:Y:S01]  /*1930*/  @!P3 MOV R2, 0x4000 ;  /* 0x000040000002b802 */ /* 0x008fe20000000f00 */
[----:B-1-34-:R-:W-:Y:S10]  /*1940*/  @P0 BRA `(.L_x_26) ;  /* 0x00000000000c0947 */ /* 0x01aff40003800000 */
[----:B------:R-:W-:-:S04]  /*1950*/  SHF.L.U32 R3, R12, 0x1f, RZ ;  /* 0x0000001f0c037819 */ /* 0x000fc800000006ff */
[----:B------:R-:W3:Y:S02]  /*1960*/  SYNCS.PHASECHK.TRANS64.TRYWAIT P0, [UR33+0x28], R3 ;  /* 0x00002803ff0075a7 */ /* 0x000ee40008001121 */
[----:B---3--:R-:W-:Y:S05]  /*1970*/  @!P0 BRA `(.L_x_27) ;  /* 0x0000004c00ec8947 */ /* 0x008fea0003800000 */
.L_x_26:
[----:B------:R3:W-:Y:S01]  /*1980*/  @!P3 SYNCS.ARRIVE.TRANS64 RZ, [UR33], R2 ;  /* 0x00000002ffffb9a7 */ /* 0x0007e20008000021 */
[----:B------:R-:W-:-:S04]  /*1990*/  ULOP3.LUT UR5, UR25, 0x2, URZ, 0xfc, !UPT ;  /* 0x0000000219057892 */ /* 0x000fc8000f8efcff */
[----:B------:R-:W-:-:S09]  /*19a0*/  UISETP.NE.AND UP0, UPT, UR5, 0x2, UPT ;  /* 0x000000020500788c */ /* 0x000fd2000bf05270 */
[----:B------:R-:W-:Y:S05]  /*19b0*/  BRA.U UP0, `(.L_x_28) ;  /* 0x0000000100047547 */ /* 0x000fea000b800000 */
[----:B-1----:R-:W-:Y:S05]  /*19c0*/  BPT.TRAP 0x1 ;  /* 0x000000040000795c */ /* 0x002fea0000300000 */
.L_x_28:
[----:B------:R-:W-:Y:S04]  /*19d0*/  BSSY.RECONVERGENT B0, `(.L_x_29) ;  /* 0x0000003000007945 */ /* 0x000fe80003800200 */
[----:B------:R-:W-:Y:S05]  /*19e0*/  @P2 BRA `(.L_x_30) ;  /* 0x0000000000042947 */ /* 0x000fea0003800000 */
[----:B-1----:R-:W-:Y:S05]  /*19f0*/  BPT.TRAP 0x1 ;  /* 0x000000040000795c */ /* 0x002fea0000300000 */
.L_x_30:
[----:B-1----:R-:W-:Y:S05]  /*1a00*/  BSYNC.RECONVERGENT B0 ;  /* 0x0000000000007941 */ /* 0x002fea0003800200 */
.L_x_29:
[----:B------:R-:W-:Y:S02]  /*1a10*/  UIADD3 UR5, UPT, UPT, UR4, 0x1, URZ ;  /* 0x0000000104057890 */ /* 0x000fe4000fffe0ff */
[----:B------:R-:W-:Y:S02]  /*1a20*/  USHF.L.U32 UR34, UR7, 0x7, URZ ;  /* 0x0000000707227899 */ /* 0x000fe400080006ff */
[----:B------:R-:W-:Y:S02]  /*1a30*/  UISETP.NE.AND UP0, UPT, UR5, 0x5, UPT ;  /* 0x000000050500788c */ /* 0x000fe4000bf05270 */
[----:B------:R-:W-:Y:S02]  /*1a40*/  USHF.L.U32 UR32, UR4, 0xd, URZ ;  /* 0x0000000d04207899 */ /* 0x000fe400080006ff */
[----:B------:R-:W-:Y:S02]  /*1a50*/  USEL UR9, URZ, 0x1, UP0 ;  /* 0x00000001ff097887 */ /* 0x000fe40008000000 */
[----:B------:R-:W-:-:S02]  /*1a60*/  USEL UR5, UR5, URZ, UP0 ;  /* 0x000000ff05057287 */ /* 0x000fc40008000000 */
[----:B------:R-:W-:Y:S02]  /*1a70*/  UIADD3 UR14, UP0, UPT, UR28, 0x180, URZ ;  /* 0x000001801c0e7890 */ /* 0x000fe4000ff1e0ff */
[----:B------:R-:W-:Y:S01]  /*1a80*/  ULEA UR8, UR5, UR6, 0x3 ;  /* 0x0000000605087291 */ /* 0x000fe2000f8e18ff */
[----:B------:R-:W-:Y:S01]  /*1a90*/  LOP3.LUT R12, R12, UR9, RZ, 0x3c, !PT ;  /* 0x000000090c0c7c12 */ /* 0x000fe2000f8e3cff */
[----:B------:R-:W-:Y:S02]  /*1aa0*/  UIADD3 UR7, UPT, UPT, UR7, 0x1, URZ ;  /* 0x0000000107077890 */ /* 0x000fe4000fffe0ff */
[----:B------:R-:W-:Y:S01]  /*1ab0*/  UIADD3 UR16, UP1, UPT, UR28, 0x80, URZ ;  /* 0x000000801c107890 */ /* 0x000fe2000ff3e0ff */
[----:B--2---:R-:W-:Y:S01]  /*1ac0*/  SHF.L.U32 R0, R12, 0x1f, RZ ;  /* 0x0000001f0c007819 */ /* 0x004fe200000006ff */
[----:B------:R-:W-:Y:S02]  /*1ad0*/  UIADD3.X UR15, UPT, UPT, URZ, UR29, URZ, UP0, !UPT ;  /* 0x0000001dff0f7290 */ /* 0x000fe400087fe4ff */
[----:B------:R-:W-:Y:S01]  /*1ae0*/  UISETP.NE.AND UP0, UPT, UR7, UR21, UPT ;  /* 0x000000150700728c */ /* 0x000fe2000bf05270 */
[----:B------:R4:W1:Y:S01]  /*1af0*/  SYNCS.PHASECHK.TRANS64.TRYWAIT P0, [UR8+0x28], R0 ;  /* 0x00002800ff0075a7 */ /* 0x0008620008001108 */
[----:B------:R-:W-:-:S02]  /*1b00*/  ULOP3.LUT UR8, UR32, UR24, URZ, 0xfc, !UPT ;  /* 0x0000001820087292 */ /* 0x000fc4000f8efcff */
[----:B------:R-:W-:Y:S02]  /*1b10*/  UIADD3.X UR17, UPT, UPT, URZ, UR29, URZ, UP1, !UPT ;  /* 0x0000001dff117290 */ /* 0x000fe40008ffe4ff */
[----:B------:R-:W-:Y:S02]  /*1b20*/  UIADD3 UR32, UPT, UPT, UR6, 0x2400, UR32 ;  /* 0x0000240006207890 */ /* 0x000fe4000fffe020 */
[----:B------:R-:W-:Y:S01]  /*1b30*/  UIADD3 UR8, UPT, UPT, UR6, 0xc400, UR8 ;  /* 0x0000c40006087890 */ /* 0x000fe2000fffe008 */
[----:B------:R-:W-:Y:S01]  /*1b40*/  UMOV UR18, 0x0 ;  /* 0x0000000000127882 */ /* 0x000fe20000000000 */
[----:B------:R-:W-:Y:S01]  /*1b50*/  UMOV UR19, 0x10000000 ;  /* 0x1000000000137882 */ /* 0x000fe20000000000 */
[----:B------:R-:W-:Y:S01]  /*1b60*/  UMOV UR4, 0x30000 ;  /* 0x0003000000047882 */ /* 0x000fe20000000000 */
[----:B------:R-:W-:Y:S01]  /*1b70*/  UMOV UR12, UR36 ;  /* 0x00000024000c7c82 */ /* 0x000fe20008000000 */
[----:B------:R-:W-:Y:S01]  /*1b80*/  UMOV UR9, UR33 ;  /* 0x0000002100097c82 */ /* 0x000fe20008000000 */
[----:B------:R-:W-:Y:S01]  /*1b90*/  UMOV UR10, UR34 ;  /* 0x00000022000a7c82 */ /* 0x000fe20008000000 */
[----:B------:R-:W-:Y:S01]  /*1ba0*/  UTMALDG.3D [UR32], [UR16], desc[UR18] ;  /* 0x00001220100075b4 */ /* 0x000fe20008011000 */
[----:B------:R-:W-:Y:S01]  /*1bb0*/  UMOV UR13, UR21 ;  /* 0x00000015000d7c82 */ /* 0x000fe20008000000 */
[----:B------:R2:W-:Y:S02]  /*1bc0*/  UTMALDG.3D.MULTICAST [UR8], [UR14], UR4, desc[UR18] ;  /* 0x000012080e0073b4 */ /* 0x0005e40008011804 */
[----:B--2---:R-:W-:Y:S01]  /*1bd0*/  UMOV UR4, UR5 ;  /* 0x0000000500047c82 */ /* 0x004fe20008000000 */
[----:B------:R-:W-:Y:S05]  /*1be0*/  BRA.U UP0, `(.L_x_31) ;  /* 0xfffffffd004c7547 */ /* 0x000fea000b83ffff */
.L_x_25:
[----:B------:R-:W-:Y:S01]  /*1bf0*/  ULEA UR4, UR5, UR6, 0x3 ;  /* 0x0000000605047291 */ /* 0x000fe2000f8e18ff */
[----:B--2-4-:R-:W-:Y:S01]  /*1c00*/  SHF.L.U32 R0, R12, 0x1f, RZ ;  /* 0x0000001f0c007819 */ /* 0x014fe200000006ff */
[----:B------:R-:W-:Y:S01]  /*1c10*/  @!P1 SYNCS.ARRIVE.TRANS64.A1T0 RZ, [UR6+0x68], RZ ;  /* 0x000068ffffff99a7 */ /* 0x000fe20008100006 */
[----:B------:R-:W-:-:S06]  /*1c20*/  UISETP.GT.AND UP0, UPT, UR41, UR40, UPT ;  /* 0x000000282900728c */ /* 0x000fcc000bf04270 */
[----:B-1-3--:R1:W2:Y:S03]  /*1c30*/  SYNCS.PHASECHK.TRANS64.TRYWAIT P0, [UR4+0x28], R0 ;  /* 0x00002800ff0075a7 */ /* 0x00a2a60008001104 */
[----:B------:R-:W-:Y:S05]  /*1c40*/  BRA.U !UP0, `(.L_x_32) ;  /* 0x0000000108c07547 */ /* 0x000fea000b800000 */
[----:B------:R-:W-:Y:S01]  /*1c50*/  UIADD3 UR26, UPT, UPT, UR43, UR13, URZ ;  /* 0x0000000d2b1a7290 */ /* 0x000fe2000fffe0ff */
[----:B------:R-:W-:-:S11]  /*1c60*/  UMOV UR4, UR5 ;  /* 0x0000000500047c82 */ /* 0x000fd60008000000 */
.L_x_38:
[----:B------:R-:W-:Y:S01]  /*1c70*/  ULEA UR17, UR4, UR6, 0x3 ;  /* 0x0000000604117291 */ /* 0x000fe2000f8e18ff */
[----:B--2---:R-:W-:Y:S01]  /*1c80*/  @!P3 MOV R2, 0x4000 ;  /* 0x000040000002b802 */ /* 0x004fe20000000f00 */
[----:B--234-:R-:W-:Y:S10]  /*1c90*/  @P0 BRA `(.L_x_33) ;  /* 0x00000000000c0947 */ /* 0x01cff40003800000 */
[----:B------:R-:W-:-:S04]  /*1ca0*/  SHF.L.U32 R3, R12, 0x1f, RZ ;  /* 0x0000001f0c037819 */ /* 0x000fc800000006ff */
[----:B------:R-:W2:Y:S02]  /*1cb0*/  SYNCS.PHASECHK.TRANS64.TRYWAIT P0, [UR17+0x28], R3 ;  /* 0x00002803ff0075a7 */ /* 0x000ea40008001111 */
[----:B--2---:R-:W-:Y:S05]  /*1cc0*/  @!P0 BRA `(.L_x_34) ;  /* 0x0000004c00308947 */ /* 0x004fea0003800000 */
.L_x_33:
[----:B------:R2:W-:Y:S01]  /*1cd0*/  @!P3 SYNCS.ARRIVE.TRANS64 RZ, [UR17], R2 ;  /* 0x00000002ffffb9a7 */ /* 0x0005e20008000011 */
[----:B------:R-:W-:-:S04]  /*1ce0*/  ULOP3.LUT UR5, UR25, 0x2, URZ, 0xfc, !UPT ;  /* 0x0000000219057892 */ /* 0x000fc8000f8efcff */
[----:B------:R-:W-:-:S09]  /*1cf0*/  UISETP.NE.AND UP0, UPT, UR5, 0x2, UPT ;  /* 0x000000020500788c */ /* 0x000fd2000bf05270 */
[----:B------:R-:W-:Y:S05]  /*1d00*/  BRA.U UP0, `(.L_x_35) ;  /* 0x0000000100047547 */ /* 0x000fea000b800000 */
[----:B------:R-:W-:Y:S05]  /*1d10*/  BPT.TRAP 0x1 ;  /* 0x000000040000795c */ /* 0x000fea0000300000 */
.L_x_35:
[----:B------:R-:W-:Y:S04]  /*1d20*/  BSSY.RECONVERGENT B0, `(.L_x_36) ;  /* 0x0000003000007945 */ /* 0x000fe80003800200 */
[----:B------:R-:W-:Y:S05]  /*1d30*/  @P2 BRA `(.L_x_37) ;  /* 0x0000000000042947 */ /* 0x000fea0003800000 */
[----:B------:R-:W-:Y:S05]  /*1d40*/  BPT.TRAP 0x1 ;  /* 0x000000040000795c */ /* 0x000fea0000300000 */
.L_x_37:
[----:B------:R-:W-:Y:S05]  /*1d50*/  BSYNC.RECONVERGENT B0 ;  /* 0x0000000000007941 */ /* 0x000fea0003800200 */
.L_x_36:
[----:B------:R-:W-:Y:S02]  /*1d60*/  UIADD3 UR5, UPT, UPT, UR4, 0x1, URZ ;  /* 0x0000000104057890 */ /* 0x000fe4000fffe0ff */
[----:B------:R-:W-:Y:S02]  /*1d70*/  USHF.L.U32 UR18, UR13, 0x7, URZ ;  /* 0x000000070d127899 */ /* 0x000fe400080006ff */
[----:B------:R-:W-:Y:S02]  /*1d80*/  UISETP.NE.AND UP0, UPT, UR5, 0x5, UPT ;  /* 0x000000050500788c */ /* 0x000fe4000bf05270 */
[----:B------:R-:W-:Y:S02]  /*1d90*/  USHF.L.U32 UR16, UR4, 0xd, URZ ;  /* 0x0000000d04107899 */ /* 0x000fe400080006ff */
[----:B------:R-:W-:Y:S02]  /*1da0*/  USEL UR8, URZ, 0x1, UP0 ;  /* 0x00000001ff087887 */ /* 0x000fe40008000000 */
[----:B------:R-:W-:-:S02]  /*1db0*/  USEL UR5, UR5, URZ, UP0 ;  /* 0x000000ff05057287 */ /* 0x000fc40008000000 */
[----:B------:R-:W-:Y:S02]  /*1dc0*/  UIADD3 UR22, UP0, UPT, UR28, 0x180, URZ ;  /* 0x000001801c167890 */ /* 0x000fe4000ff1e0ff */
[----:B------:R-:W-:Y:S01]  /*1dd0*/  UIADD3 UR13, UPT, UPT, UR13, 0x1, URZ ;  /* 0x000000010d0d7890 */ /* 0x000fe2000fffe0ff */
[----:B------:R-:W-:Y:S01]  /*1de0*/  LOP3.LUT R12, R12, UR8, RZ, 0x3c, !PT ;  /* 0x000000080c0c7c12 */ /* 0x000fe2000f8e3cff */
[----:B------:R-:W-:Y:S02]  /*1df0*/  UIADD3 UR14, UP1, UPT, UR28, 0x80, URZ ;  /* 0x000000801c0e7890 */ /* 0x000fe4000ff3e0ff */
[----:B------:R-:W-:Y:S01]  /*1e00*/  UIADD3.X UR23, UPT, UPT, URZ, UR29, URZ, UP0, !UPT ;  /* 0x0000001dff177290 */ /* 0x000fe200087fe4ff */
[----:B-1----:R-:W-:Y:S01]  /*1e10*/  SHF.L.U32 R0, R12, 0x1f, RZ ;  /* 0x0000001f0c007819 */ /* 0x002fe200000006ff */
[----:B------:R-:W-:Y:S02]  /*1e20*/  ULOP3.LUT UR8, UR16, UR24, URZ, 0xfc, !UPT ;  /* 0x0000001810087292 */ /* 0x000fe4000f8efcff */
[----:B------:R-:W-:-:S02]  /*1e30*/  UISETP.NE.AND UP0, UPT, UR13, UR26, UPT ;  /* 0x0000001a0d00728c */ /* 0x000fc4000bf05270 */
[----:B------:R-:W-:Y:S02]  /*1e40*/  ULEA UR7, UR5, UR6, 0x3 ;  /* 0x0000000605077291 */ /* 0x000fe4000f8e18ff */
[----:B------:R-:W-:Y:S02]  /*1e50*/  UIADD3 UR16, UPT, UPT, UR6, 0x2400, UR16 ;  /* 0x0000240006107890 */ /* 0x000fe4000fffe010 */
[----:B------:R-:W-:Y:S02]  /*1e60*/  UIADD3.X UR15, UPT, UPT, URZ, UR29, URZ, UP1, !UPT ;  /* 0x0000001dff0f7290 */ /* 0x000fe40008ffe4ff */
[----:B------:R-:W-:Y:S01]  /*1e70*/  UIADD3 UR8, UPT, UPT, UR6, 0xc400, UR8 ;  /* 0x0000c40006087890 */ /* 0x000fe2000fffe008 */
[----:B------:R-:W-:Y:S01]  /*1e80*/  UMOV UR30, 0x0 ;  /* 0x00000000001e7882 */ /* 0x000fe20000000000 */
[----:B------:R-:W-:Y:S01]  /*1e90*/  UMOV UR31, 0x10000000 ;  /* 0x10000000001f7882 */ /* 0x000fe20000000000 */
[----:B------:R-:W-:Y:S01]  /*1ea0*/  UMOV UR19, UR35 ;  /* 0x0000002300137c82 */ /* 0x000fe20008000000 */
[----:B------:R-:W-:Y:S01]  /*1eb0*/  UMOV UR20, UR36 ;  /* 0x0000002400147c82 */ /* 0x000fe20008000000 */
[----:B------:R3:W4:Y:S01]  /*1ec0*/  SYNCS.PHASECHK.TRANS64.TRYWAIT P0, [UR7+0x28], R0 ;  /* 0x00002800ff0075a7 */ /* 0x0007220008001107 */
[----:B------:R-:W-:Y:S01]  /*1ed0*/  UMOV UR4, 0x30000 ;  /* 0x0003000000047882 */ /* 0x000fe20000000000 */
[----:B------:R-:W-:Y:S01]  /*1ee0*/  UMOV UR12, UR36 ;  /* 0x00000024000c7c82 */ /* 0x000fe20008000000 */
[----:B------:R-:W-:Y:S01]  /*1ef0*/  UMOV UR9, UR17 ;  /* 0x0000001100097c82 */ /* 0x000fe20008000000 */
[----:B------:R-:W-:Y:S01]  /*1f00*/  UMOV UR10, UR18 ;  /* 0x00000012000a7c82 */ /* 0x000fe20008000000 */
[----:B------:R-:W-:Y:S01]  /*1f10*/  UTMALDG.3D [UR16], [UR14], desc[UR30] ;  /* 0x00001e100e0075b4 */ /* 0x000fe20008011000 */
[----:B------:R1:W-:Y:S02]  /*1f20*/  UTMALDG.3D.MULTICAST [UR8], [UR22], UR4, desc[UR30] ;  /* 0x00001e08160073b4 */ /* 0x0003e40008011804 */
[----:B-1----:R-:W-:Y:S01]  /*1f30*/  UMOV UR4, UR5 ;  /* 0x0000000500047c82 */ /* 0x002fe20008000000 */
[----:B------:R-:W-:Y:S05]  /*1f40*/  BRA.U UP0, `(.L_x_38) ;  /* 0xfffffffd00487547 */ /* 0x000fea000b83ffff */
.L_x_32:
[C---:B------:R-:W-:Y:S01]  /*1f50*/  LEA R3, R11.reuse, UR6, 0x3 ;  /* 0x000000060b037c11 */ /* 0x040fe2000f8e18ff */
[----:B------:R-:W-:Y:S01]  /*1f60*/  NOP ;  /* 0x0000000000007918 */ /* 0x000fe20000000000 */
[----:B-1-3--:R-:W-:Y:S02]  /*1f70*/  SHF.L.U32 R0, R10, 0x1f, RZ ;  /* 0x0000001f0a007819 */ /* 0x00afe400000006ff */
[----:B------:R-:W-:Y:S02]  /*1f80*/  LEA R4, R11, UR6, 0x4 ;  /* 0x000000060b047c11 */ /* 0x000fe4000f8e20ff */
[----:B--2-4-:R-:W1:Y:S02]  /*1f90*/  SYNCS.PHASECHK.TRANS64.TRYWAIT P0, [R3+URZ+0x70], R0 ;  /* 0x00007000030075a7 */ /* 0x014e6400080011ff */
[----:B-1----:R-:W-:Y:S05]  /*1fa0*/  @!P0 BRA `(.L_x_39) ;  /* 0x0000004800908947 */ /* 0x002fea0003800000 */
.L_x_106:
[----:B------:R-:W2:Y:S01]  /*1fb0*/  LDS.128 R4, [R4+0x100] ;  /* 0x0001000004047984 */ /* 0x000ea20000000c00 */
[----:B------:R-:W-:Y:S01]  /*1fc0*/  UISETP.GE.AND UP0, UPT, UR42, 0x1, UPT ;  /* 0x000000012a00788c */ /* 0x000fe2000bf06270 */
[----:B------:R-:W-:Y:S01]  /*1fd0*/  @!PT LDS RZ, [RZ] ;  /* 0x00000000fffff984 */ /* 0x000fe20000000800 */
[----:B------:R-:W-:Y:S01]  /*1fe0*/  @!PT LDS RZ, [RZ] ;  /* 0x00000000fffff984 */ /* 0x000fe20000000800 */
[----:B------:R-:W-:Y:S01]  /*1ff0*/  @!PT LDS RZ, [RZ] ;  /* 0x00000000fffff984 */ /* 0x000fe20000000800 */
[----:B------:R-:W-:Y:S01]  /*2000*/  @!PT LDS RZ, [RZ] ;  /* 0x00000000fffff984 */ /* 0x000fe20000000800 */
[----:B------:R3:W-:Y:S06]  /*2010*/  MEMBAR.ALL.CTA ;  /* 0x0000000000007992 */ /* 0x0007ec0000008000 */
[----:B---3--:R-:W3:Y:S01]  /*2020*/  FENCE.VIEW.ASYNC.S ;  /* 0x00000000000073c6 */ /* 0x008ee20000000000 */
[----:B--2---:R-:W-:-:S13]  /*2030*/  LOP3.LUT P0, RZ, R6, 0x1, RZ, 0xc0, !PT ;  /* 0x0000000106ff7812 */ /* 0x004fda000780c0ff */
[----:B---3--:R-:W-:Y:S01]  /*2040*/  VOTEU.ANY UP1, P0 ;  /* 0x0000000000ff7886 */ /* 0x008fe20000020100 */
[----:B------:R-:W-:-:S13]  /*2050*/  PLOP3.LUT P0, PT, PT, PT, UP1, 0x80, 0x8 ;  /* 0x000000000008781c */ /* 0x000fda0003f0f018 */
[----:B-1----:R-:W-:Y:S02]  /*2060*/  @P0 LOP3.LUT R0, R5, 0xffff, RZ, 0xc0, !PT ;  /* 0x0000ffff05000812 */ /* 0x002fe400078ec0ff */
[----:B------:R-:W-:Y:S02]  /*2070*/  @P0 MOV R2, R4 ;  /* 0x0000000400020202 */ /* 0x000fe40000000f00 */
[----:B------:R-:W-:Y:S01]  /*2080*/  @P0 R2UR UR7, R0 ;  /* 0x00000000000702ca */ /* 0x000fe200000e0000 */
[----:B------:R-:W-:Y:S01]  /*2090*/  VIADD R0, R3, 0x80 ;  /* 0x0000008003007836 */ /* 0x000fe20000000000 */
[----:B------:R-:W-:Y:S02]  /*20a0*/  @P0 SHF.R.U32.HI R4, RZ, 0x10, R5 ;  /* 0x00000010ff040819 */ /* 0x000fe40000011605 */
[----:B------:R-:W-:Y:S02]  /*20b0*/  @P0 R2UR UR8, R2 ;  /* 0x00000000020802ca */ /* 0x000fe400000e0000 */
[----:B------:R-:W-:-:S02]  /*20c0*/  PRMT R0, RZ, 0x654, R0 ;  /* 0x00000654ff007816 */ /* 0x000fc40000000000 */
[----:B------:R-:W-:Y:S02]  /*20d0*/  @P0 R2UR UR4, R4 ;  /* 0x00000000040402ca */ /* 0x000fe400000e0000 */
[----:B------:R1:W-:Y:S03]  /*20e0*/  SYNCS.ARRIVE.TRANS64.RED.A1T0 RZ, [R0+URZ], RZ ;  /* 0x000000ff00ff79a7 */ /* 0x0003e600081004ff */
[----:B------:R-:W-:-:S04]  /*20f0*/  @UP1 UMOV UR27, UR7 ;  /* 0x00000007001b1c82 */ /* 0x000fc80008000000 */
[----:B------:R-:W-:-:S04]  /*2100*/  @UP1 UMOV UR37, UR8 ;  /* 0x0000000800251c82 */ /* 0x000fc80008000000 */
[----:B------:R-:W-:Y:S01]  /*2110*/  @UP1 UMOV UR36, UR4 ;  /* 0x0000000400241c82 */ /* 0x000fe20008000000 */
[----:B------:R-:W-:Y:S05]  /*2120*/  BRA.U !UP0, `(.L_x_40) ;  /* 0x0000000108d47547 */ /* 0x000fea000b800000 */
[----:B------:R-:W2:Y:S01]  /*2130*/  LDCU.128 UR12, c[0x0][0xb10] ;  /* 0x00016200ff0c77ac */ /* 0x000ea20008000c00 */
[----:B------:R-:W3:Y:S01]  /*2140*/  LDCU UR26, c[0x0][0xb20] ;  /* 0x00016400ff1a77ac */ /* 0x000ee20008000800 */
[----:B------:R-:W4:Y:S01]  /*2150*/  LDCU UR20, c[0x0][0xb0c] ;  /* 0x00016180ff1477ac */ /* 0x000f220008000800 */
[----:B------:R-:W1:Y:S01]  /*2160*/  LDCU.64 UR10, c[0x0][0xb28] ;  /* 0x00016500ff0a77ac */ /* 0x000e620008000a00 */
[----:B------:R-:W-:Y:S02]  /*2170*/  UISETP.NE.AND UP3, UPT, UR42, 0x1, UPT ;  /* 0x000000012a00788c */ /* 0x000fe4000bf65270 */
[----:B--2---:R-:W-:Y:S02]  /*2180*/  UIMAD.WIDE.U32 UR16, UR38, UR15, URZ ;  /* 0x0000000f261072a5 */ /* 0x004fe4000f8e00ff */
[----:B------:R-:W-:Y:S02]  /*2190*/  UIMAD.WIDE.U32 UR8, UR39, UR12, URZ ;  /* 0x0000000c270872a5 */ /* 0x000fe4000f8e00ff */
[----:B------:R-:W-:-:S02]  /*21a0*/  UISETP.NE.AND UP0, UPT, UR14, 0x1, UPT ;  /* 0x000000010e00788c */ /* 0x000fc4000bf05270 */
[----:B------:R-:W-:Y:S01]  /*21b0*/  UIMAD.WIDE.U32 UR22, UR27, UR15, URZ ;  /* 0x0000000f1b1672a5 */ /* 0x000fe2000f8e00ff */
[----:B------:R-:W-:Y:S02]  /*21c0*/  UMOV UR16, UR17 ;  /* 0x0000001100107c82 */ /* 0x000fe40008000000 */
[----:B------:R-:W-:Y:S01]  /*21d0*/  UMOV UR8, UR9 ;  /* 0x0000000900087c82 */ /* 0x000fe20008000000 */
[----:B---3--:R-:W-:Y:S02]  /*21e0*/  USHF.R.U32.HI UR16, URZ, UR26, UR16 ;  /* 0x0000001aff107299 */ /* 0x008fe40008011610 */
[----:B----4-:R-:W-:Y:S02]  /*21f0*/  UISETP.NE.AND UP2, UPT, UR20, 0x1, UPT ;  /* 0x000000011400788c */ /* 0x010fe4000bf45270 */
[----:B------:R-:W-:Y:S02]  /*2200*/  USHF.R.U32.HI UR8, URZ, UR13, UR8 ;  /* 0x0000000dff087299 */ /* 0x000fe40008011608 */
[----:B------:R-:W-:-:S02]  /*2210*/  USEL UR7, UR38, UR16, !UP0 ;  /* 0x0000001026077287 */ /* 0x000fc4000c000000 */
[----:B------:R-:W-:Y:S02]  /*2220*/  USEL UR8, UR39, UR8, !UP2 ;  /* 0x0000000827087287 */ /* 0x000fe4000d000000 */
[----:B-1----:R-:W-:Y:S01]  /*2230*/  UIMAD.WIDE.U32 UR16, UR7, UR10, URZ ;  /* 0x0000000a071072a5 */ /* 0x002fe2000f8e00ff */
[----:B------:R-:W-:Y:S01]  /*2240*/  UMOV UR4, UR23 ;  /* 0x0000001700047c82 */ /* 0x000fe20008000000 */
[----:B------:R-:W-:Y:S02]  /*2250*/  UIMAD.WIDE.U32 UR18, UR37, UR12, URZ ;  /* 0x0000000c251272a5 */ /* 0x000fe4000f8e00ff */
[----:B------:R-:W-:-:S03]  /*2260*/  UIMAD.WIDE.U32 UR22, UR8, UR10, URZ ;  /* 0x0000000a081672a5 */ /* 0x000fc6000f8e00ff */
[----:B------:R-:W-:Y:S01]  /*2270*/  UMOV UR16, UR17 ;  /* 0x0000001100107c82 */ /* 0x000fe20008000000 */
[----:B------:R-:W-:Y:S02]  /*2280*/  USHF.R.U32.HI UR4, URZ, UR26, UR4 ;  /* 0x0000001aff047299 */ /* 0x000fe40008011604 */
[----:B------:R-:W-:Y:S01]  /*2290*/  @UP3 USHF.R.U32.HI UR7, URZ, UR11, UR16 ;  /* 0x0000000bff073299 */ /* 0x000fe20008011610 */
[----:B------:R-:W-:Y:S01]  /*22a0*/  UMOV UR18, UR19 ;  /* 0x0000001300127c82 */ /* 0x000fe20008000000 */
[----:B------:R-:W-:Y:S01]  /*22b0*/  UMOV UR22, UR23 ;  /* 0x0000001700167c82 */ /* 0x000fe20008000000 */
[----:B------:R-:W-:Y:S02]  /*22c0*/  USHF.R.U32.HI UR13, URZ, UR13, UR18 ;  /* 0x0000000dff0d7299 */ /* 0x000fe40008011612 */
[----:B------:R-:W-:Y:S02]  /*22d0*/  USEL UR4, UR27, UR4, !UP0 ;  /* 0x000000041b047287 */ /* 0x000fe4000c000000 */
[----:B------:R-:W-:-:S02]  /*22e0*/  @UP3 USHF.R.U32.HI UR8, URZ, UR11, UR22 ;  /* 0x0000000bff083299 */ /* 0x000fc40008011616 */
[----:B------:R-:W-:Y:S02]  /*22f0*/  UIMAD UR9, UR42, UR7, URZ ;  /* 0x000000072a0972a4 */ /* 0x000fe4000f8e02ff */
[----:B------:R-:W-:Y:S02]  /*2300*/  USEL UR7, UR37, UR13, !UP2 ;  /* 0x0000000d25077287 */ /* 0x000fe4000d000000 */
[----:B------:R-:W-:Y:S02]  /*2310*/  UIMAD UR12, UR42, UR8, URZ ;  /* 0x000000082a0c72a4 */ /* 0x000fe4000f8e02ff */
[----:B------:R-:W-:Y:S02]  /*2320*/  UISETP.GE.AND UP0, UPT, UR4, UR9, UPT ;  /* 0x000000090400728c */ /* 0x000fe4000bf06270 */
[----:B------:R-:W-:Y:S02]  /*2330*/  UIMAD.WIDE.U32 UR16, UR4, UR10, URZ ;  /* 0x0000000a041072a5 */ /* 0x000fe4000f8e00ff */
[----:B------:R-:W-:-:S02]  /*2340*/  UISETP.GE.OR UP0, UPT, UR7, UR12, UP0 ;  /* 0x0000000c0700728c */ /* 0x000fc40008706670 */
[----:B------:R-:W-:Y:S02]  /*2350*/  UIMAD.WIDE.U32 UR12, UR7, UR10, URZ ;  /* 0x0000000a070c72a5 */ /* 0x000fe4000f8e00ff */
[----:B------:R-:W-:Y:S01]  /*2360*/  UIADD3 UR15, UPT, UPT, -UR4, URZ, URZ ;  /* 0x000000ff040f7290 */ /* 0x000fe2000fffe1ff */
[----:B------:R-:W-:Y:S01]  /*2370*/  UMOV UR10, UR17 ;  /* 0x00000011000a7c82 */ /* 0x000fe20008000000 */
[----:B------:R-:W-:Y:S02]  /*2380*/  UIADD3 UR12, UPT, UPT, -UR7, URZ, URZ ;  /* 0x000000ff070c7290 */ /* 0x000fe4000fffe1ff */
[----:B------:R-:W-:-:S03]  /*2390*/  USHF.R.U32.HI UR10, URZ, UR11, UR10 ;  /* 0x0000000bff0a7299 */ /* 0x000fc6000801160a */
[----:B------:R-:W-:Y:S01]  /*23a0*/  @!UP0 UMOV UR9, UR13 ;  /* 0x0000000d00098c82 */ /* 0x000fe20008000000 */
[----:B------:R-:W-:Y:S02]  /*23b0*/  UIMAD UR15, UR14, UR15, UR27 ;  /* 0x0000000f0e0f72a4 */ /* 0x000fe4000f8e021b */
[----:B------:R-:W-:Y:S02]  /*23c0*/  USEL UR10, UR4, UR10, !UP3 ;  /* 0x0000000a040a7287 */ /* 0x000fe4000d800000 */
[----:B------:R-:W-:Y:S02]  /*23d0*/  @!UP0 USHF.R.U32.HI UR9, URZ, UR11, UR9 ;  /* 0x0000000bff098299 */ /* 0x000fe40008011609 */
[----:B------:R-:W-:Y:S02]  /*23e0*/  UIADD3 UR11, UPT, UPT, -UR10, URZ, URZ ;  /* 0x000000ff0a0b7290 */ /* 0x000fe4000fffe1ff */
[----:B------:R-:W-:Y:S02]  /*23f0*/  @!UP0 USEL UR9, UR7, UR9, !UP3 ;  /* 0x0000000907098287 */ /* 0x000fe4000d800000 */
[----:B------:R-:W-:-:S02]  /*2400*/  UIMAD UR11, UR42, UR11, UR4 ;  /* 0x0000000b2a0b72a4 */ /* 0x000fc4000f8e0204 */
[----:B------:R-:W-:Y:S02]  /*2410*/  @!UP0 UIADD3 UR10, UPT, UPT, UR10, -UR9, URZ ;  /* 0x800000090a0a8290 */ /* 0x000fe4000fffe0ff */
[----:B------:R-:W-:Y:S02]  /*2420*/  @!UP0 UIMAD UR9, UR11, UR8, UR9 ;  /* 0x000000080b0982a4 */ /* 0x000fe4000f8e0209 */
[----:B------:R-:W-:Y:S02]  /*2430*/  @!UP0 UIMAD UR4, UR42, UR10, UR7 ;  /* 0x0000000a2a0482a4 */ /* 0x000fe4000f8e0207 */
[----:B------:R-:W-:Y:S02]  /*2440*/  UIMAD UR8, UR20, UR12, UR37 ;  /* 0x0000000c140872a4 */ /* 0x000fe4000f8e0225 */
[----:B------:R-:W-:Y:S01]  /*2450*/  UIMAD UR27, UR4, UR14, UR15 ;  /* 0x0000000e041b72a4 */ /* 0x000fe2000f8e020f */
[----:B------:R-:W-:Y:S02]  /*2460*/  @!UP0 UMOV UR7, UR9 ;  /* 0x0000000900078c82 */ /* 0x000fe40008000000 */
[----:B------:R-:W-:-:S12]  /*2470*/  UIMAD UR37, UR7, UR20, UR8 ;  /* 0x00000014072572a4 */ /* 0x000fd8000f8e0208 */
.L_x_40:
[----:B------:R-:W2:Y:S02]  /*2480*/  LDCU UR4, c[0x0][0xb30] ;  /* 0x00016600ff0477ac */ /* 0x000ea40008000800 */
[----:B--2---:R-:W-:-:S09]  /*2490*/  UISETP.NE.AND UP0, UPT, UR4, 0x1, UPT ;  /* 0x000000010400788c */ /* 0x004fd2000bf05270 */
[----:B------:R-:W-:Y:S05]  /*24a0*/  BRA.U UP0, `(.L_x_41) ;  /* 0x0000000100447547 */ /* 0x000fea000b800000 */
[----:B------:R-:W2:Y:S01]  /*24b0*/  LDCU.128 UR12, c[0x0][0xb10] ;  /* 0x00016200ff0c77ac */ /* 0x000ea20008000c00 */
[----:B------:R-:W3:Y:S01]  /*24c0*/  LDCU UR16, c[0x0][0xb0c] ;  /* 0x00016180ff1077ac */ /* 0x000ee20008000800 */
[----:B------:R-:W4:Y:S01]  /*24d0*/  LDCU UR17, c[0x0][0xb20] ;  /* 0x00016400ff1177ac */ /* 0x000f220008000800 */
[----:B--2---:R-:W-:Y:S02]  /*24e0*/  UIMAD.WIDE.U32 UR10, UR37, UR12, URZ ;  /* 0x0000000c250a72a5 */ /* 0x004fe4000f8e00ff */
[----:B------:R-:W-:Y:S02]  /*24f0*/  UIMAD.WIDE.U32 UR8, UR27, UR15, URZ ;  /* 0x0000000f1b0872a5 */ /* 0x000fe4000f8e00ff */
[----:B---3--:R-:W-:Y:S02]  /*2500*/  UISETP.NE.AND UP2, UPT, UR16, 0x1, UPT ;  /* 0x000000011000788c */ /* 0x008fe4000bf45270 */
[----:B------:R-:W-:Y:S01]  /*2510*/  UISETP.NE.AND UP0, UPT, UR14, 0x1, UPT ;  /* 0x000000010e00788c */ /* 0x000fe2000bf05270 */
[----:B------:R-:W-:-:S02]  /*2520*/  UMOV UR7, UR11 ;  /* 0x0000000b00077c82 */ /* 0x000fc40008000000 */
[----:B------:R-:W-:Y:S01]  /*2530*/  UMOV UR4, UR9 ;  /* 0x0000000900047c82 */ /* 0x000fe20008000000 */
[----:B------:R-:W-:Y:S02]  /*2540*/  USHF.R.U32.HI UR7, URZ, UR13, UR7 ;  /* 0x0000000dff077299 */ /* 0x000fe40008011607 */
[----:B----4-:R-:W-:Y:S02]  /*2550*/  USHF.R.U32.HI UR4, URZ, UR17, UR4 ;  /* 0x00000011ff047299 */ /* 0x010fe40008011604 */
[----:B------:R-:W-:Y:S02]  /*2560*/  USEL UR7, UR37, UR7, !UP2 ;  /* 0x0000000725077287 */ /* 0x000fe4000d000000 */
[----:B------:R-:W-:-:S04]  /*2570*/  USEL UR4, UR27, UR4, !UP0 ;  /* 0x000000041b047287 */ /* 0x000fc8000c000000 */
[----:B------:R-:W-:Y:S02]  /*2580*/  UIADD3 UR8, UPT, UPT, UR7, -UR4, URZ ;  /* 0x8000000407087290 */ /* 0x000fe4000fffe0ff */
[----:B------:R-:W-:Y:S02]  /*2590*/  UIADD3 UR4, UPT, UPT, -UR7, UR4, URZ ;  /* 0x0000000407047290 */ /* 0x000fe4000fffe1ff */
[----:B------:R-:W-:Y:S02]  /*25a0*/  UIMAD UR27, UR8, UR14, UR27 ;  /* 0x0000000e081b72a4 */ /* 0x000fe4000f8e021b */
[----:B------:R-:W-:-:S12]  /*25b0*/  UIMAD UR37, UR4, UR16, UR37 ;  /* 0x00000010042572a4 */ /* 0x000fd8000f8e0225 */
.L_x_41:
[----:B------:R-:W-:Y:S01]  /*25c0*/  VIADD R11, R11, 0x1 ;  /* 0x000000010b0b7836 */ /* 0x000fe20000000000 */
[----:B------:R-:W-:Y:S01]  /*25d0*/  PLOP3.LUT P1, PT, PT, PT, PT, 0x80, 0x8 ;  /* 0x000000000008781c */ /* 0x000fe20003f2f070 */
[----:B------:R-:W-:Y:S02]  /*25e0*/  UIADD3 UR46, UPT, UPT, UR37, UR60, URZ ;  /* 0x0000003c252e7290 */ /* 0x000fe4000fffe0ff */
[----:B------:R-:W-:Y:S01]  /*25f0*/  UIADD3 UR45, UPT, UPT, UR27, UR57, URZ ;  /* 0x000000391b2d7290 */ /* 0x000fe2000fffe0ff */
[----:B------:R-:W-:-:S04]  /*2600*/  ISETP.NE.AND P0, PT, R11, 0x2, PT ;  /* 0x000000020b00780c */ /* 0x000fc80003f05270 */
[----:B-1----:R-:W-:Y:S02]  /*2610*/  SEL R0, RZ, 0x1, P0 ;  /* 0x00000001ff007807 */ /* 0x002fe40000000000 */
[----:B------:R-:W-:Y:S02]  /*2620*/  SEL R11, R11, RZ, P0 ;  /* 0x000000ff0b0b7207 */ /* 0x000fe40000000000 */
[----:B------:R-:W-:Y:S01]  /*2630*/  LOP3.LUT R10, R10, R0, RZ, 0x3c, !PT ;  /* 0x000000000a0a7212 */ /* 0x000fe200078e3cff */
[----:B------:R-:W-:Y:S06]  /*2640*/  BRA.U UP1, `(.L_x_42) ;  /* 0xfffffff101447547 */ /* 0x000fec000b83ffff */
[----:B------:R-:W-:Y:S01]  /*2650*/  UIADD3 UR7, UPT, UPT, UR6, 0x28, URZ ;  /* 0x0000002806077890 */ /* 0x000fe2000fffe0ff */
[----:B------:R-:W-:-:S03]  /*2660*/  SHF.L.U32 R2, R12, 0x1f, RZ ;  /* 0x0000001f0c027819 */ /* 0x000fc600000006ff */
[----:B------:R-:W-:-:S09]  /*2670*/  ULEA UR4, UR5, UR7, 0x3 ;  /* 0x0000000705047291 */ /* 0x000fd2000f8e18ff */
[----:B------:R-:W1:Y:S02]  /*2680*/  SYNCS.PHASECHK.TRANS64.TRYWAIT P0, [UR4], R2 ;  /* 0x00000002ff0075a7 */ /* 0x000e640008001104 */
[----:B-1----:R-:W-:Y:S05]  /*2690*/  @!P0 BRA `(.L_x_43) ;  /* 0x0000004000e88947 */ /* 0x002fea0003800000 */
.L_x_108:
[----:B------:R-:W-:-:S04]  /*26a0*/  UIADD3 UR4, UPT, UPT, UR5, 0x1, URZ ;  /* 0x0000000105047890 */ /* 0x000fc8000fffe0ff */
[----:B------:R-:W-:-:S04]  /*26b0*/  UISETP.NE.AND UP0, UPT, UR4, 0x5, UPT ;  /* 0x000000050400788c */ /* 0x000fc8000bf05270 */
[----:B------:R-:W-:Y:S02]  /*26c0*/  USEL UR6, URZ, 0x1, UP0 ;  /* 0x00000001ff067887 */ /* 0x000fe40008000000 */
[----:B------:R-:W-:-:S04]  /*26d0*/  USEL UR4, UR4, URZ, UP0 ;  /* 0x000000ff04047287 */ /* 0x000fc80008000000 */
[----:B------:R-:W-:Y:S01]  /*26e0*/  ULEA UR5, UR4, UR7, 0x3 ;  /* 0x0000000704057291 */ /* 0x000fe2000f8e18ff */
[----:B-1----:R-:W-:-:S04]  /*26f0*/  LOP3.LUT R2, R12, UR6, RZ, 0x3c, !PT ;  /* 0x000000060c027c12 */ /* 0x002fc8000f8e3cff */
[----:B------:R-:W-:-:S04]  /*2700*/  SHF.L.U32 R3, R2, 0x1f, RZ ;  /* 0x0000001f02037819 */ /* 0x000fc800000006ff */
[----:B------:R-:W1:Y:S02]  /*2710*/  SYNCS.PHASECHK.TRANS64.TRYWAIT P0, [UR5], R3 ;  /* 0x00000003ff0075a7 */ /* 0x000e640008001105 */
[----:B-1----:R-:W-:Y:S05]  /*2720*/  @!P0 BRA `(.L_x_44) ;  /* 0x0000004000dc8947 */ /* 0x002fea0003800000 */
.L_x_110:
[----:B------:R-:W-:-:S04]  /*2730*/  UIADD3 UR4, UPT, UPT, UR4, 0x1, URZ ;  /* 0x0000000104047890 */ /* 0x000fc8000fffe0ff */
[----:B------:R-:W-:-:S04]  /*2740*/  UISETP.NE.AND UP0, UPT, UR4, 0x5, UPT ;  /* 0x000000050400788c */ /* 0x000fc8000bf05270 */
[----:B------:R-:W-:Y:S02]  /*2750*/  USEL UR6, URZ, 0x1, UP0 ;  /* 0x00000001ff067887 */ /* 0x000fe40008000000 */
[----:B------:R-:W-:-:S04]  /*2760*/  USEL UR4, UR4, URZ, UP0 ;  /* 0x000000ff04047287 */ /* 0x000fc80008000000 */
[----:B------:R-:W-:Y:S01]  /*2770*/  ULEA UR5, UR4, UR7, 0x3 ;  /* 0x0000000704057291 */ /* 0x000fe2000f8e18ff */
[----:B------:R-:W-:-:S04]  /*2780*/  LOP3.LUT R2, R2, UR6, RZ, 0x3c, !PT ;  /* 0x0000000602027c12 */ /* 0x000fc8000f8e3cff */
[----:B-1----:R-:W-:-:S04]  /*2790*/  SHF.L.U32 R3, R2, 0x1f, RZ ;  /* 0x0000001f02037819 */ /* 0x002fc800000006ff */
[----:B------:R-:W1:Y:S02]  /*27a0*/  SYNCS.PHASECHK.TRANS64.TRYWAIT P0, [UR5], R3 ;  /* 0x00000003ff0075a7 */ /* 0x000e640008001105 */
[----:B-1----:R-:W-:Y:S05]  /*27b0*/  @!P0 BRA `(.L_x_45) ;  /* 0x0000004000d08947 */ /* 0x002fea0003800000 */
.L_x_112:
        /* <DEDUP_REMOVED lines=9> */
.L_x_114:
[----:B------:R-:W-:-:S04]  /*2850*/  UIADD3 UR4, UPT, UPT, UR4, 0x1, URZ ;  /* 0x0000000104047890 */ /* 0x000fc8000fffe0ff */
[----:B------:R-:W-:-:S04]  /*2860*/  UISETP.NE.AND UP0, UPT, UR4, 0x5, UPT ;  /* 0x000000050400788c */ /* 0x000fc8000bf05270 */
[----:B------:R-:W-:Y:S02]  /*2870*/  USEL UR5, URZ, 0x1, UP0 ;  /* 0x00000001ff057887 */ /* 0x000fe40008000000 */
[----:B------:R-:W-:-:S04]  /*2880*/  USEL UR4, UR4, URZ, UP0 ;  /* 0x000000ff04047287 */ /* 0x000fc80008000000 */
[----:B------:R-:W-:Y:S01]  /*2890*/  ULEA UR4, UR4, UR7, 0x3 ;  /* 0x0000000704047291 */ /* 0x000fe2000f8e18ff */
[----:B------:R-:W-:-:S04]  /*28a0*/  LOP3.LUT R2, R2, UR5, RZ, 0x3c, !PT ;  /* 0x0000000502027c12 */ /* 0x000fc8000f8e3cff */
[----:B------:R-:W-:Y:S01]  /*28b0*/  SHF.L.U32 R2, R2, 0x1f, RZ ;  /* 0x0000001f02027819 */ /* 0x000fe200000006ff */
[----:B-1----:R-:W-:-:S07]  /*28c0*/  IMAD.U32 R0, RZ, RZ, UR4 ;  /* 0x00000004ff007e24 */ /* 0x002fce000f8e00ff */
.L_x_47:
[----:B-1----:R1:W2:Y:S02]  /*28d0*/  SYNCS.PHASECHK.TRANS64.TRYWAIT P0, [R0+URZ], R2 ;  /* 0x00000002000075a7 */ /* 0x0022a400080011ff */
[----:B--2---:R-:W-:Y:S05]  /*28e0*/  @!P0 NANOSLEEP.SYNCS 0x989680 ;  /* 0x009896800000895d */ /* 0x004fea0003900000 */
[----:B------:R-:W2:Y:S02]  /*28f0*/  @!P0 SYNCS.PHASECHK.TRANS64 P0, [R0+URZ], R2 ;  /* 0x00000002000085a7 */ /* 0x000ea400080010ff */
[----:B--2---:R-:W-:Y:S05]  /*2900*/  @P0 EXIT ;  /* 0x000000000000094d */ /* 0x004fea0003800000 */
[----:B------:R-:W-:Y:S05]  /*2910*/  BRA `(.L_x_47) ;  /* 0xfffffffc00ec7947 */ /* 0x000fea000383ffff */
.L_x_22:
[----:B------:R-:W-:-:S04]  /*2920*/  UISETP.NE.AND UP0, UPT, UR48, URZ, UPT ;  /* 0x000000ff3000728c */ /* 0x000fc8000bf05270 */
[----:B------:R-:W-:-:S09]  /*2930*/  UISETP.NE.OR UP0, UPT, UR18, 0x1, UP0 ;  /* 0x000000011200788c */ /* 0x000fd20008705670 */
[----:B------:R-:W-:Y:S05]  /*2940*/  BRA.U UP0, `(.L_x_48) ;  /* 0x0000000500487547 */ /* 0x000fea000b800000 */
[----:B------:R-:W-:Y:S01]  /*2950*/  ISETP.GE.U32.AND P2, PT, R0, 0x2, PT ;  /* 0x000000020000780c */ /* 0x000fe20003f46070 */
[----:B------:R-:W-:Y:S01]  /*2960*/  IMAD.MOV.U32 R12, RZ, RZ, 0x1 ;  /* 0x00000001ff0c7424 */ /* 0x000fe200078e00ff */
[----:B------:R-:W-:Y:S02]  /*2970*/  CS2R R10, SRZ ;  /* 0x00000000000a7805 */ /* 0x000fe4000001ff00 */
[----:B------:R-:W-:Y:S01]  /*2980*/  CS2R R8, SRZ ;  /* 0x0000000000087805 */ /* 0x000fe2000001ff00 */
[----:B------:R-:W-:Y:S01]  /*2990*/  UMOV UR6, 0x400 ;  /* 0x0000040000067882 */ /* 0x000fe20000000000 */
[----:B------:R-:W-:Y:S01]  /*29a0*/  UMOV UR5, URZ ;  /* 0x000000ff00057c82 */ /* 0x000fe20008000000 */
[----:B------:R-:W-:-:S12]  /*29b0*/  ULEA UR6, UR48, UR6, 0x18 ;  /* 0x0000000630067291 */ /* 0x000fd8000f8ec0ff */
.L_x_52:
[----:B------:R-:W-:Y:S02]  /*29c0*/  LEA R2, R8, UR6, 0x3 ;  /* 0x0000000608027c11 */ /* 0x000fe4000f8e18ff */
[----:B------:R-:W-:-:S03]  /*29d0*/  SHF.L.U32 R4, R9, 0x1f, RZ ;  /* 0x0000001f09047819 */ /* 0x000fc600000006ff */
[----:B------:R-:W-:Y:S01]  /*29e0*/  VIADD R5, R2, 0xe0 ;  /* 0x000000e002057836 */ /* 0x000fe20000000000 */
[----:B------:R-:W2:Y:S02]  /*29f0*/  SYNCS.PHASECHK.TRANS64.TRYWAIT P0, [R2+URZ+0xd0], R4 ;  /* 0x0000d004020075a7 */ /* 0x000ea400080011ff */
[----:B--2---:R-:W-:Y:S05]  /*2a00*/  @!P0 BRA `(.L_x_49) ;  /* 0x00000040006c8947 */ /* 0x004fea0003800000 */
.L_x_115:
[----:B------:R-:W-:Y:S01]  /*2a10*/  ULEA UR4, UR5, UR6, 0x3 ;  /* 0x0000000605047291 */ /* 0x000fe2000f8e18ff */
[----:B--2---:R-:W-:Y:S01]  /*2a20*/  PRMT R2, RZ, 0x654, R5 ;  /* 0x00000654ff027816 */ /* 0x004fe20000000005 */
[----:B------:R-:W-:Y:S01]  /*2a30*/  @!P2 IMAD.MOV.U32 R4, RZ, RZ, 0x10 ;  /* 0x00000010ff04a424 */ /* 0x000fe200078e00ff */
[----:B------:R-:W-:Y:S01]  /*2a40*/  SHF.L.U32 R5, R12, 0x1f, RZ ;  /* 0x0000001f0c057819 */ /* 0x000fe200000006ff */
[----:B------:R-:W-:Y:S01]  /*2a50*/  UIADD3 UR7, UPT, UPT, UR4, 0x70, URZ ;  /* 0x0000007004077890 */ /* 0x000fe2000fffe0ff */
[----:B------:R2:W-:Y:S05]  /*2a60*/  SYNCS.ARRIVE.TRANS64.RED.A1T0 RZ, [R2+URZ], RZ ;  /* 0x000000ff02ff79a7 */ /* 0x0005ea00081004ff */
[----:B------:R-:W-:Y:S01]  /*2a70*/  IMAD.U32 R6, RZ, RZ, UR7 ;  /* 0x00000007ff067e24 */ /* 0x000fe2000f8e00ff */
[----:B------:R-:W3:Y:S04]  /*2a80*/  SYNCS.PHASECHK.TRANS64.TRYWAIT P0, [UR4+0x80], R5 ;  /* 0x00008005ff0075a7 */ /* 0x000ee80008001104 */
[----:B------:R-:W-:Y:S01]  /*2a90*/  PRMT R6, R0, 0x654, R6 ;  /* 0x0000065400067816 */ /* 0x000fe20000000006 */
[----:B--23--:R-:W-:Y:S06]  /*2aa0*/  @!P0 BRA `(.L_x_50) ;  /* 0x0000004000588947 */ /* 0x00cfec0003800000 */
.L_x_117:
[----:B------:R-:W-:Y:S01]  /*2ab0*/  ULEA UR8, UR5, UR6, 0x4 ;  /* 0x0000000605087291 */ /* 0x000fe2000f8e20ff */
[----:B------:R-:W-:Y:S01]  /*2ac0*/  SEL R3, R6, R3, !P2 ;  /* 0x0000000306037207 */ /* 0x000fe20005000000 */
[----:B------:R-:W-:Y:S01]  /*2ad0*/  UIADD3 UR9, UPT, UPT, UR4, 0x70, URZ ;  /* 0x0000007004097890 */ /* 0x000fe2000fffe0ff */
[----:B--2---:R-:W-:Y:S01]  /*2ae0*/  LEA R2, R11, UR6, 0x3 ;  /* 0x000000060b027c11 */ /* 0x004fe2000f8e18ff */
[----:B------:R-:W-:Y:S01]  /*2af0*/  UIADD3 UR8, UPT, UPT, UR8, 0x100, URZ ;  /* 0x0000010008087890 */ /* 0x000fe2000fffe0ff */
[----:B------:R2:W-:Y:S01]  /*2b00*/  @!P2 SYNCS.ARRIVE.TRANS64.RED RZ, [R3+URZ], R4 ;  /* 0x0000000403ffa9a7 */ /* 0x0005e200080004ff */
[----:B------:R-:W-:Y:S01]  /*2b10*/  UIADD3 UR4, UPT, UPT, UR5, 0x1, URZ ;  /* 0x0000000105047890 */ /* 0x000fe2000fffe0ff */
[----:B------:R-:W-:-:S03]  /*2b20*/  VIADD R8, R8, 0x1 ;  /* 0x0000000108087836 */ /* 0x000fc60000000000 */
[----:B------:R-:W-:Y:S02]  /*2b30*/  UISETP.NE.AND UP0, UPT, UR4, 0x2, UPT ;  /* 0x000000020400788c */ /* 0x000fe4000bf05270 */
[----:B------:R-:W-:Y:S01]  /*2b40*/  ISETP.NE.AND P0, PT, R8, 0x2, PT ;  /* 0x000000020800780c */ /* 0x000fe20003f05270 */
[----:B------:R-:W-:Y:S06]  /*2b50*/  UGETNEXTWORKID.BROADCAST [UR8], [UR9] ;  /* 0x00000000080073ca */ /* 0x000fec0008000100 */
[----:B------:R-:W-:Y:S02]  /*2b60*/  USEL UR7, URZ, 0x1, UP0 ;  /* 0x00000001ff077887 */ /* 0x000fe40008000000 */
[----:B------:R-:W-:-:S04]  /*2b70*/  USEL UR5, UR4, URZ, UP0 ;  /* 0x000000ff04057287 */ /* 0x000fc80008000000 */
[----:B------:R-:W-:Y:S02]  /*2b80*/  LOP3.LUT R12, R12, UR7, RZ, 0x3c, !PT ;  /* 0x000000070c0c7c12 */ /* 0x000fe4000f8e3cff */
[----:B--2---:R-:W-:-:S04]  /*2b90*/  SHF.L.U32 R4, R10, 0x1f, RZ ;  /* 0x0000001f0a047819 */ /* 0x004fc800000006ff */
[----:B------:R-:W2:Y:S02]  /*2ba0*/  SYNCS.PHASECHK.TRANS64.TRYWAIT P1, [R2+URZ+0x70], R4 ;  /* 0x00007004020075a7 */ /* 0x000ea400080211ff */
[----:B--2---:R-:W-:Y:S05]  /*2bb0*/  @!P1 BRA `(.L_x_51) ;  /* 0x00000040002c9947 */ /* 0x004fea0003800000 */
.L_x_118:
[C---:B--2---:R-:W-:Y:S01]  /*2bc0*/  LEA R4, R11.reuse, UR6, 0x4 ;  /* 0x000000060b047c11 */ /* 0x044fe2000f8e20ff */
[----:B------:R-:W-:Y:S01]  /*2bd0*/  VIADD R2, R2, 0x80 ;  /* 0x0000008002027836 */ /* 0x000fe20000000000 */
[----:B------:R-:W-:Y:S01]  /*2be0*/  SEL R8, R8, RZ, P0 ;  /* 0x000000ff08087207 */ /* 0x000fe20000000000 */
[----:B------:R-:W-:-:S03]  /*2bf0*/  VIADD R11, R11, 0x1 ;  /* 0x000000010b0b7836 */ /* 0x000fc60000000000 */
[----:B------:R-:W2:Y:S01]  /*2c00*/  LDS.128 R4, [R4+0x100] ;  /* 0x0001000004047984 */ /* 0x000ea20000000c00 */
[----:B------:R-:W-:Y:S02]  /*2c10*/  PRMT R2, RZ, 0x654, R2 ;  /* 0x00000654ff027816 */ /* 0x000fe40000000002 */
[C---:B------:R-:W-:Y:S01]  /*2c20*/  ISETP.NE.AND P1, PT, R11.reuse, 0x2, PT ;  /* 0x000000020b00780c */ /* 0x040fe20003f25270 */
[----:B------:R-:W-:Y:S01]  /*2c30*/  @!PT LDS RZ, [RZ] ;  /* 0x00000000fffff984 */ /* 0x000fe20000000800 */
[----:B------:R-:W-:Y:S01]  /*2c40*/  @!PT LDS RZ, [RZ] ;  /* 0x00000000fffff984 */ /* 0x000fe20000000800 */
[----:B------:R-:W-:Y:S01]  /*2c50*/  @!PT LDS RZ, [RZ] ;  /* 0x00000000fffff984 */ /* 0x000fe20000000800 */
[----:B------:R-:W-:Y:S01]  /*2c60*/  @!PT LDS RZ, [RZ] ;  /* 0x00000000fffff984 */ /* 0x000fe20000000800 */
[----:B------:R3:W-:Y:S06]  /*2c70*/  MEMBAR.ALL.CTA ;  /* 0x0000000000007992 */ /* 0x0007ec0000008000 */
[----:B---3--:R-:W3:Y:S01]  /*2c80*/  FENCE.VIEW.ASYNC.S ;  /* 0x00000000000073c6 */ /* 0x008ee20000000000 */
[----:B------:R-:W-:Y:S01]  /*2c90*/  SEL R11, R11, RZ, P1 ;  /* 0x000000ff0b0b7207 */ /* 0x000fe20000800000 */
[----:B---3--:R3:W-:Y:S01]  /*2ca0*/  SYNCS.ARRIVE.TRANS64.RED.A1T0 RZ, [R2+URZ], RZ ;  /* 0x000000ff02ff79a7 */ /* 0x0087e200081004ff */
[----:B--2---:R-:W-:-:S02]  /*2cb0*/  LOP3.LUT P3, RZ, R6, 0x1, RZ, 0xc0, !PT ;  /* 0x0000000106ff7812 */ /* 0x004fc4000786c0ff */
[----:B------:R-:W-:-:S04]  /*2cc0*/  SEL R4, RZ, 0x1, P1 ;  /* 0x00000001ff047807 */ /* 0x000fc80000800000 */
[----:B------:R-:W-:Y:S02]  /*2cd0*/  LOP3.LUT R10, R10, R4, RZ, 0x3c, !PT ;  /* 0x000000040a0a7212 */ /* 0x000fe400078e3cff */
[----:B---3--:R-:W-:-:S04]  /*2ce0*/  SEL R2, RZ, 0x1, P0 ;  /* 0x00000001ff027807 */ /* 0x008fc80000000000 */
[----:B------:R-:W-:Y:S01]  /*2cf0*/  LOP3.LUT R9, R9, R2, RZ, 0x3c, !PT ;  /* 0x0000000209097212 */ /* 0x000fe200078e3cff */
[----:B------:R-:W-:Y:S06]  /*2d00*/  @P3 BRA `(.L_x_52) ;  /* 0xfffffffc002c3947 */ /* 0x000fec000383ffff */
[----:B------:R-:W-:Y:S01]  /*2d10*/  ULEA UR4, UR5, UR6, 0x3 ;  /* 0x0000000605047291 */ /* 0x000fe2000f8e18ff */
[----:B------:R-:W-:-:S08]  /*2d20*/  SHF.L.U32 R2, R12, 0x1f, RZ ;  /* 0x0000001f0c027819 */ /* 0x000fd000000006ff */
[----:B------:R-:W2:Y:S02]  /*2d30*/  SYNCS.PHASECHK.TRANS64 P0, [UR4+0x80], R2 ;  /* 0x00008002ff0075a7 */ /* 0x000ea40008001004 */
[----:B--2---:R-:W-:Y:S05]  /*2d40*/  @P0 BRA `(.L_x_53) ;  /* 0x0000000000080947 */ /* 0x004fea0003800000 */
[----:B------:R-:W2:Y:S02]  /*2d50*/  SYNCS.PHASECHK.TRANS64.TRYWAIT P0, [UR4+0x80], R2 ;  /* 0x00008002ff0075a7 */ /* 0x000ea40008001104 */
[----:B--2---:R-:W-:Y:S05]  /*2d60*/  @!P0 BRA `(.L_x_54) ;  /* 0x0000003c00d48947 */ /* 0x004fea0003800000 */
.L_x_53:
[----:B------:R-:W-:-:S04]  /*2d70*/  UIADD3 UR7, UPT, UPT, UR5, 0x1, URZ ;  /* 0x0000000105077890 */ /* 0x000fc8000fffe0ff */
[----:B------:R-:W-:-:S04]  /*2d80*/  UISETP.NE.AND UP0, UPT, UR7, 0x2, UPT ;  /* 0x000000020700788c */ /* 0x000fc8000bf05270 */
[----:B------:R-:W-:Y:S02]  /*2d90*/  USEL UR8, URZ, 0x1, UP0 ;  /* 0x00000001ff087887 */ /* 0x000fe40008000000 */
[----:B------:R-:W-:-:S04]  /*2da0*/  USEL UR7, UR7, URZ, UP0 ;  /* 0x000000ff07077287 */ /* 0x000fc80008000000 */
[----:B------:R-:W-:Y:S01]  /*2db0*/  ULEA UR7, UR7, UR6, 0x3 ;  /* 0x0000000607077291 */ /* 0x000fe2000f8e18ff */
[----:B--2---:R-:W-:-:S04]  /*2dc0*/  LOP3.LUT R2, R12, UR8, RZ, 0x3c, !PT ;  /* 0x000000080c027c12 */ /* 0x004fc8000f8e3cff */
[----:B------:R-:W-:-:S04]  /*2dd0*/  SHF.L.U32 R0, R2, 0x1f, RZ ;  /* 0x0000001f02007819 */ /* 0x000fc800000006ff */
[----:B------:R-:W2:Y:S02]  /*2de0*/  SYNCS.PHASECHK.TRANS64 P0, [UR7+0x80], R0 ;  /* 0x00008000ff0075a7 */ /* 0x000ea40008001007 */
[----:B-12---:R-:W-:Y:S05]  /*2df0*/  @P0 EXIT ;  /* 0x000000000000094d */ /* 0x006fea0003800000 */
[----:B------:R-:W-:Y:S02]  /*2e00*/  SHF.L.U32 R2, R2, 0x1f, RZ ;  /* 0x0000001f02027819 */ /* 0x000fe400000006ff */
[----:B------:R-:W-:-:S07]  /*2e10*/  MOV R0, UR7 ;  /* 0x0000000700007c02 */ /* 0x000fce0008000f00 */
.L_x_55:
[----:B-1----:R1:W2:Y:S02]  /*2e20*/  SYNCS.PHASECHK.TRANS64.TRYWAIT P0, [R0+URZ+0x80], R2 ;  /* 0x00008002000075a7 */ /* 0x0022a400080011ff */
[----:B--2---:R-:W-:Y:S05]  /*2e30*/  @!P0 NANOSLEEP.SYNCS 0x989680 ;  /* 0x009896800000895d */ /* 0x004fea0003900000 */
[----:B------:R-:W2:Y:S02]  /*2e40*/  @!P0 SYNCS.PHASECHK.TRANS64 P0, [R0+URZ+0x80], R2 ;  /* 0x00008002000085a7 */ /* 0x000ea400080010ff */
[----:B--2---:R-:W-:Y:S05]  /*2e50*/  @P0 EXIT ;  /* 0x000000000000094d */ /* 0x004fea0003800000 */
[----:B------:R-:W-:Y:S05]  /*2e60*/  BRA `(.L_x_55) ;  /* 0xfffffffc00ec7947 */ /* 0x000fea000383ffff */
.L_x_48:
[----:B------:R-:W-:Y:S05]  /*2e70*/  BRA.U UP4, `(.L_x_56) ;  /* 0x0000000d04d47547 */ /* 0x000fea000b800000 */
[----:B------:R-:W-:Y:S01]  /*2e80*/  UMOV UR4, 0x40 ;  /* 0x0000004000047882 */ /* 0x000fe20000000000 */
[----:B------:R-:W-:Y:S01]  /*2e90*/  NOP ;  /* 0x0000000000007918 */ /* 0x000fe20000000000 */
[----:B------:R-:W-:Y:S01]  /*2ea0*/  ULEA UR5, UR48, UR4, 0x18 ;  /* 0x0000000430057291 */ /* 0x000fe2000f8ec0ff */
[----:B------:R-:W-:Y:S02]  /*2eb0*/  UMOV UR6, 0x400 ;  /* 0x0000040000067882 */ /* 0x000fe40000000000 */
[----:B------:R-:W-:-:S06]  /*2ec0*/  ULEA UR6, UR48, UR6, 0x18 ;  /* 0x0000000630067291 */ /* 0x000fcc000f8ec0ff */
[----:B------:R-:W2:Y:S02]  /*2ed0*/  LDS.U8 R0, [UR5+0x1c] ;  /* 0x00001c05ff007984 */ /* 0x000ea40008000000 */
[----:B--2---:R-:W-:-:S13]  /*2ee0*/  ISETP.NE.AND P0, PT, R0, RZ, PT ;  /* 0x000000ff0000720c */ /* 0x004fda0003f05270 */
[----:B------:R-:W-:Y:S05]  /*2ef0*/  @P0 BRA `(.L_x_57) ;  /* 0x0000000000580947 */ /* 0x000fea0003800000 */
[----:B------:R-:W-:-:S13]  /*2f00*/  ELECT P0, URZ, PT ;  /* 0x0000000000ff782f */ /* 0x000fda0003800000 */
[----:B------:R-:W-:Y:S05]  /*2f10*/  @!P0 BRA `(.L_x_58) ;  /* 0x0000000000608947 */ /* 0x000fea0003800000 */
[----:B------:R-:W-:Y:S01]  /*2f20*/  UMOV UR4, 0x10 ;  /* 0x0000001000047882 */ /* 0x000fe20000000000 */
[----:B------:R-:W-:Y:S01]  /*2f30*/  HFMA2 R0, -RZ, RZ, 0, 5.9604644775390625e-08 ;  /* 0x00000001ff007431 */ /* 0x000fe200000001ff */
[----:B------:R-:W-:-:S03]  /*2f40*/  MOV R3, 0xffff ;  /* 0x0000ffff00037802 */ /* 0x000fc60000000f00 */
[----:B------:R-:W-:Y:S04]  /*2f50*/  DEPBAR.LE SB2, 0x36 ;  /* 0x0000ad800000791a */ /* 0x000fe80000000000 */
[----:B------:R-:W2:Y:S02]  /*2f60*/  UTCATOMSWS.FIND_AND_SET.ALIGN UP0, UR4, UR4 ;  /* 0x00000004000475e3 */ /* 0x000ea40008000800 */
[----:B--2---:R-:W-:Y:S01]  /*2f70*/  MOV R4, UR4 ;  /* 0x0000000400047c02 */ /* 0x004fe20008000f00 */
[----:B------:R-:W-:Y:S06]  /*2f80*/  BRA.U UP0, `(.L_x_59) ;  /* 0x0000000100187547 */ /* 0x000fec000b800000 */
.L_x_60:
[----:B------:R-:W-:Y:S05]  /*2f90*/  NANOSLEEP 0x64 ;  /* 0x000000640000795d */ /* 0x000fea0003800000 */
[----:B------:R-:W-:-:S05]  /*2fa0*/  UMOV UR4, 0x10 ;  /* 0x0000001000047882 */ /* 0x000fca0000000000 */
[----:B------:R-:W-:Y:S04]  /*2fb0*/  DEPBAR.LE SB2, 0x36 ;  /* 0x0000ad800000791a */ /* 0x000fe80000000000 */
[----:B------:R-:W2:Y:S02]  /*2fc0*/  UTCATOMSWS.FIND_AND_SET.ALIGN UP0, UR4, UR4 ;  /* 0x00000004000475e3 */ /* 0x000ea40008000800 */
[----:B--2---:R-:W-:Y:S01]  /*2fd0*/  MOV R4, UR4 ;  /* 0x0000000400047c02 */ /* 0x004fe20008000f00 */
[----:B------:R-:W-:Y:S05]  /*2fe0*/  BRA.U !UP0, `(.L_x_60) ;  /* 0xfffffffd08e87547 */ /* 0x000fea000b83ffff */
.L_x_59:
[-C--:B------:R-:W-:Y:S02]  /*2ff0*/  SHF.L.U32 R3, R3, R4.reuse, RZ ;  /* 0x0000000403037219 */ /* 0x080fe400000006ff */
[----:B------:R-:W-:Y:S01]  /*3000*/  SHF.L.U32 R0, R0, R4, RZ ;  /* 0x0000000400007219 */ /* 0x000fe200000006ff */
[----:B------:R-:W-:Y:S02]  /*3010*/  IMAD.SHL.U32 R4, R4, 0x20, RZ ;  /* 0x0000002004047824 */ /* 0x000fe400078e00ff */
[----:B------:R2:W-:Y:S04]  /*3020*/  ATOMS.OR RZ, [UR5+0x14], R3 ;  /* 0x00001403ffff798c */ /* 0x0005e8000b000005 */
[----:B------:R2:W-:Y:S04]  /*3030*/  ATOMS.OR RZ, [UR5+0x18], R0 ;  /* 0x00001800ffff798c */ /* 0x0005e8000b000005 */
[----:B------:R2:W-:Y:S01]  /*3040*/  STS [UR6+0x120], R4 ;  /* 0x00012004ff007988 */ /* 0x0005e20008000806 */
[----:B------:R-:W-:Y:S05]  /*3050*/  BRA `(.L_x_58) ;  /* 0x0000000000107947 */ /* 0x000fea0003800000 */
.L_x_57:
[----:B------:R-:W-:Y:S02]  /*3060*/  MOV R0, 0xffffffff ;  /* 0xffffffff00007802 */ /* 0x000fe40000000f00 */
[----:B------:R-:W-:-:S03]  /*3070*/  MOV R4, 0x30a0 ;  /* 0x000030a000047802 */ /* 0x000fc60000000f00 */
[----:B------:R2:W-:Y:S04]  /*3080*/  STS [UR6+0x120], R0 ;  /* 0x00012000ff007988 */ /* 0x0005e80008000806 */
[----:B-12--5:R-:W-:Y:S05]  /*3090*/  CALL.REL.NOINC `($__internal_1_$__cuda_sm10x_tcgen05_guardrail_trap_phase_invalid_during_alloc) ;  /* 0x0000004000547944 */ /* 0x026fea0003c00000 */
.L_x_58:
[----:B------:R-:W-:Y:S05]  /*30a0*/  WARPSYNC.ALL ;  /* 0x0000000000007948 */ /* 0x000fea0003800000 */
[----:B------:R-:W3:Y:S01]  /*30b0*/  S2UR UR4, SR_CgaCtaId ;  /* 0x00000000000479c3 */ /* 0x000ee20000008800 */
[----:B------:R-:W-:Y:S01]  /*30c0*/  UMOV UR26, 0x400 ;  /* 0x00000400001a7882 */ /* 0x000fe20000000000 */
[----:B------:R-:W-:-:S06]  /*30d0*/  NOP ;  /* 0x0000000000007918 */ /* 0x000fcc0000000000 */
[----:B------:R-:W-:Y:S06]  /*30e0*/  BAR.ARV 0x6, 0xa0 ;  /* 0x0182800000007b1d */ /* 0x000fec0000002000 */
[----:B------:R-:W4:Y:S01]  /*30f0*/  LDCU UR5, c[0x0][0x38c] ;  /* 0x00007180ff0577ac */ /* 0x000f220008000800 */
[----:B------:R-:W-:Y:S01]  /*3100*/  LOP3.LUT R2, R2, 0xffff, RZ, 0xc0, !PT ;  /* 0x0000ffff02027812 */ /* 0x000fe200078ec0ff */
[----:B------:R-:W-:Y:S01]  /*3110*/  IMAD.MOV.U32 R11, RZ, RZ, 0x1 ;  /* 0x00000001ff0b7424 */ /* 0x000fe200078e00ff */
[----:B------:R-:W-:Y:S01]  /*3120*/  CS2R R8, SRZ ;  /* 0x0000000000087805 */ /* 0x000fe2000001ff00 */
[----:B------:R-:W1:Y:S01]  /*3130*/  LDCU UR7, c[0x0][0x38c] ;  /* 0x00007180ff0777ac */ /* 0x000e620008000800 */
[----:B------:R-:W-:Y:S01]  /*3140*/  R2UR UR27, R2 ;  /* 0x00000000021b72ca */ /* 0x000fe200000e0000 */
[----:B------:R-:W-:Y:S01]  /*3150*/  IMAD.MOV.U32 R10, RZ, RZ, RZ ;  /* 0x000000ffff0a7224 */ /* 0x000fe200078e00ff */
[----:B------:R-:W-:Y:S01]  /*3160*/  UMOV UR30, URZ ;  /* 0x000000ff001e7c82 */ /* 0x000fe20008000000 */
[----:B------:R-:W-:Y:S01]  /*3170*/  UMOV UR24, URZ ;  /* 0x000000ff00187c82 */ /* 0x000fe20008000000 */
[----:B---3--:R-:W-:Y:S01]  /*3180*/  ULEA UR26, UR4, UR26, 0x18 ;  /* 0x0000001a041a7291 */ /* 0x008fe2000f8ec0ff */
[----:B------:R-:W-:Y:S01]  /*3190*/  UMOV UR38, 0x0 ;  /* 0x0000000000267882 */ /* 0x000fe20000000000 */
[----:B------:R-:W-:-:S02]  /*31a0*/  UMOV UR39, 0x4100490 ;  /* 0x0410049000277882 */ /* 0x000fc40000000000 */
[----:B------:R-:W-:Y:S02]  /*31b0*/  UIADD3 UR4, UPT, UPT, UR26, 0x2400, URZ ;  /* 0x000024001a047890 */ /* 0x000fe4000fffe0ff */
[----:B------:R-:W-:Y:S02]  /*31c0*/  UIADD3 UR6, UPT, UPT, UR26, 0xc400, URZ ;  /* 0x0000c4001a067890 */ /* 0x000fe4000fffe0ff */
[----:B----4-:R-:W-:Y:S01]  /*31d0*/  UIADD3 UR5, UPT, UPT, UR5, 0x7f, URZ ;  /* 0x0000007f05057890 */ /* 0x010fe2000fffe0ff */
[----:B--2---:R-:W2:Y:S01]  /*31e0*/  LDS R0, [UR26+0x120] ;  /* 0x0001201aff007984 */ /* 0x004ea20008000800 */
[----:B-1----:R-:W-:Y:S01]  /*31f0*/  UMOV UR36, 0x0 ;  /* 0x0000000000247882 */ /* 0x002fe20000000000 */
[----:B------:R-:W-:Y:S01]  /*3200*/  UMOV UR37, 0x4100490 ;  /* 0x0410049000257882 */ /* 0x000fe20000000000 */
[----:B------:R-:W-:Y:S02]  /*3210*/  USHF.R.S32.HI UR40, URZ, 0x1f, UR5 ;  /* 0x0000001fff287899 */ /* 0x000fe40008011405 */
[----:B------:R-:W-:-:S02]  /*3220*/  UISETP.GE.AND UP4, UPT, UR7, 0x1, UPT ;  /* 0x000000010700788c */ /* 0x000fc4000bf86270 */
[----:B------:R-:W-:Y:S02]  /*3230*/  ULEA.HI UR40, UR40, UR5, URZ, 0x7 ;  /* 0x0000000528287291 */ /* 0x000fe4000f8f38ff */
[----:B------:R-:W-:Y:S02]  /*3240*/  USHF.R.U32.HI UR5, URZ, 0x4, UR4 ;  /* 0x00000004ff057899 */ /* 0x000fe40008011604 */
[----:B------:R-:W-:Y:S02]  /*3250*/  USHF.R.S32.HI UR40, URZ, 0x7, UR40 ;  /* 0x00000007ff287899 */ /* 0x000fe40008011428 */
[----:B------:R-:W-:Y:S02]  /*3260*/  USHF.R.U32.HI UR4, URZ, 0x4, UR6 ;  /* 0x00000004ff047899 */ /* 0x000fe40008011606 */
[----:B------:R-:W-:Y:S02]  /*3270*/  UISETP.LT.AND UP0, UPT, UR40, 0x1, UPT ;  /* 0x000000012800788c */ /* 0x000fe4000bf01270 */
[----:B------:R-:W-:-:S02]  /*3280*/  ULOP3.LUT UR5, UR5, 0x3fff, URZ, 0xc0, !UPT ;  /* 0x00003fff05057892 */ /* 0x000fc4000f8ec0ff */
[----:B------:R-:W-:Y:S02]  /*3290*/  ULOP3.LUT UR4, UR4, 0x3fff, URZ, 0xc0, !UPT ;  /* 0x00003fff04047892 */ /* 0x000fe4000f8ec0ff */
[----:B------:R-:W-:Y:S02]  /*32a0*/  USEL UR41, UR40, 0x1, !UP0 ;  /* 0x0000000128297887 */ /* 0x000fe4000c000000 */
[----:B------:R-:W-:Y:S02]  /*32b0*/  ULOP3.LUT UR28, UR5, 0x10000, URZ, 0xfc, !UPT ;  /* 0x00010000051c7892 */ /* 0x000fe4000f8efcff */
[----:B------:R-:W-:Y:S02]  /*32c0*/  ULOP3.LUT UR29, UR4, 0x10000, URZ, 0xfc, !UPT ;  /* 0x00010000041d7892 */ /* 0x000fe4000f8efcff */
[----:B------:R-:W-:Y:S01]  /*32d0*/  UIADD3 UR41, UPT, UPT, -UR41, URZ, URZ ;  /* 0x000000ff29297290 */ /* 0x000fe2000fffe1ff */
[----:B------:R-:W-:Y:S01]  /*32e0*/  UMOV UR34, 0x0 ;  /* 0x0000000000227882 */ /* 0x000fe20000000000 */
[----:B------:R-:W-:Y:S01]  /*32f0*/  UMOV UR35, 0x4100490 ;  /* 0x0410049000237882 */ /* 0x000fe20000000000 */
[----:B------:R-:W-:Y:S01]  /*3300*/  UMOV UR32, 0x0 ;  /* 0x0000000000207882 */ /* 0x000fe20000000000 */
[----:B------:R-:W-:Y:S01]  /*3310*/  UMOV UR33, 0x4100490 ;  /* 0x0410049000217882 */ /* 0x000fe20000000000 */
[----:B--2---:R-:W-:-:S15]  /*3320*/  R2UR UR42, R0 ;  /* 0x00000000002a72ca */ /* 0x004fde00000e0000 */
.L_x_67:
[----:B------:R-:W-:Y:S02]  /*3330*/  LEA R0, R10, UR26, 0x3 ;  /* 0x0000001a0a007c11 */ /* 0x000fe4000f8e18ff */
[----:B------:R-:W-:Y:S02]  /*3340*/  SHF.L.U32 R2, R9, 0x1f, RZ ;  /* 0x0000001f09027819 */ /* 0x000fe400000006ff */
[----:B------:R-:W-:Y:S01]  /*3350*/  PLOP3.LUT P0, PT, PT, PT, UP4, 0x80, 0x8 ;  /* 0x000000000008781c */ /* 0x000fe20003f0f048 */
[----:B------:R-:W-:Y:S01]  /*3360*/  VIADD R3, R0, 0x80 ;  /* 0x0000008000037836 */ /* 0x000fe20000000000 */
[----:B-1----:R-:W1:Y:S02]  /*3370*/  SYNCS.PHASECHK.TRANS64.TRYWAIT P1, [R0+URZ+0x70], R2 ;  /* 0x00007002000075a7 */ /* 0x002e6400080211ff */
[----:B-1-3--:R-:W-:Y:S09]  /*3380*/  @!P1 BRA `(.L_x_61) ;  /* 0x0000003800649947 */ /* 0x00aff20003800000 */
.L_x_120:
[----:B------:R-:W-:Y:S01]  /*3390*/  LEA R4, R10, UR26, 0x4 ;  /* 0x0000001a0a047c11 */ /* 0x000fe2000f8e20ff */
[----:B------:R-:W-:Y:S01]  /*33a0*/  @UP4 ULEA UR4, UR24, UR26, 0x3 ;  /* 0x0000001a18044291 */ /* 0x000fe2000f8e18ff */
[----:B------:R-:W-:Y:S01]  /*33b0*/  PLOP3.LUT P2, PT, PT, PT, PT, 0x80, 0x8 ;  /* 0x000000000008781c */ /* 0x000fe20003f4f070 */
[----:B------:R-:W-:Y:S01]  /*33c0*/  ULEA UR31, UR30, UR26, 0x3 ;  /* 0x0000001a1e1f7291 */ /* 0x000fe2000f8e18ff */
[----:B------:R-:W-:Y:S02]  /*33d0*/  PRMT R3, RZ, 0x654, R3 ;  /* 0x00000654ff037816 */ /* 0x000fe40000000003 */
[----:B------:R-:W2:Y:S01]  /*33e0*/  LDS.128 R4, [R4+0x100] ;  /* 0x0001000004047984 */ /* 0x000ea20000000c00 */
[----:B-1----:R-:W-:Y:S02]  /*33f0*/  @P0 SHF.L.U32 R2, R8, 0x1f, RZ ;  /* 0x0000001f08020819 */ /* 0x002fe400000006ff */
[----:B------:R-:W-:Y:S01]  /*3400*/  SHF.L.U32 R0, R11, 0x1f, RZ ;  /* 0x0000001f0b007819 */ /* 0x000fe200000006ff */
[----:B------:R-:W-:Y:S01]  /*3410*/  @!PT LDS RZ, [RZ] ;  /* 0x00000000fffff984 */ /* 0x000fe20000000800 */
[----:B------:R-:W-:Y:S01]  /*3420*/  @!PT LDS RZ, [RZ] ;  /* 0x00000000fffff984 */ /* 0x000fe20000000800 */
[----:B------:R-:W-:Y:S01]  /*3430*/  @!PT LDS RZ, [RZ] ;  /* 0x00000000fffff984 */ /* 0x000fe20000000800 */
[----:B------:R-:W-:Y:S01]  /*3440*/  @!PT LDS RZ, [RZ] ;  /* 0x00000000fffff984 */ /* 0x000fe20000000800 */
[----:B------:R1:W-:Y:S06]  /*3450*/  MEMBAR.ALL.CTA ;  /* 0x0000000000007992 */ /* 0x0003ec0000008000 */
[----:B-1----:R-:W1:Y:S02]  /*3460*/  FENCE.VIEW.ASYNC.S ;  /* 0x00000000000073c6 */ /* 0x002e640000000000 */
[----:B-1----:R1:W-:Y:S01]  /*3470*/  SYNCS.ARRIVE.TRANS64.RED.A1T0 RZ, [R3+URZ], RZ ;  /* 0x000000ff03ff79a7 */ /* 0x0023e200081004ff */
[----:B------:R1:W3:Y:S01]  /*3480*/  @P0 SYNCS.PHASECHK.TRANS64.TRYWAIT P2, [UR4], R2 ;  /* 0x00000002ff0005a7 */ /* 0x0002e20008041104 */
[----:B------:R-:W-:Y:S01]  /*3490*/  ULEA.HI UR4, UR30, UR30, URZ, 0x1 ;  /* 0x0000001e1e047291 */ /* 0x000fe2000f8f08ff */
[----:B--2---:R-:W-:-:S03]  /*34a0*/  LOP3.LUT P1, RZ, R6, 0x1, RZ, 0xc0, !PT ;  /* 0x0000000106ff7812 */ /* 0x004fc6000782c0ff */
[----:B------:R-:W-:Y:S02]  /*34b0*/  USHF.L.U32 UR11, UR4, 0x5, URZ ;  /* 0x00000005040b7899 */ /* 0x000fe400080006ff */
[----:B------:R-:W-:Y:S02]  /*34c0*/  ULOP3.LUT UR4, UR4, 0xffe, URZ, 0xc0, !UPT ;  /* 0x00000ffe04047892 */ /* 0x000fe4000f8ec0ff */
[----:B------:R-:W-:Y:S02]  /*34d0*/  ULOP3.LUT UR11, UR11, 0xffffffc0, URZ, 0xc0, !UPT ;  /* 0xffffffc00b0b7892 */ /* 0x000fe4000f8ec0ff */
[----:B------:R-:W-:Y:S02]  /*34e0*/  UIADD3 UR4, UPT, UPT, -UR4, UR30, URZ ;  /* 0x0000001e04047290 */ /* 0x000fe4000fffe1ff */
[----:B------:R-:W-:Y:S01]  /*34f0*/  UIADD3 UR11, UPT, UPT, UR42, UR11, URZ ;  /* 0x0000000b2a0b7290 */ /* 0x000fe2000fffe0ff */
[----:B------:R-:W2:Y:S03]  /*3500*/  SYNCS.PHASECHK.TRANS64.TRYWAIT P0, [UR31+0xb0], R0 ;  /* 0x0000b000ff0075a7 */ /* 0x000ea6000800111f */
[----:B------:R-:W-:Y:S01]  /*3510*/  ULEA UR11, UR4, UR11, 0x14 ;  /* 0x0000000b040b7291 */ /* 0x000fe2000f8ea0ff */
[----:B-123--:R-:W-:Y:S11]  /*3520*/  @!P0 BRA `(.L_x_62) ;  /* 0x0000003800108947 */ /* 0x00eff60003800000 */
.L_x_122:
[----:B------:R-:W-:Y:S01]  /*3530*/  IADD3 R10, PT, PT, R10, 0x1, RZ ;  /* 0x000000010a0a7810 */ /* 0x000fe20007ffe0ff */
[----:B------:R-:W-:Y:S06]  /*3540*/  BRA.U !UP4, `(.L_x_63) ;  /* 0x000000010cc07547 */ /* 0x000fec000b800000 */
[----:B------:R-:W-:Y:S01]  /*3550*/  UPLOP3.LUT UP2, UPT, UPT, UPT, UPT, 0x40, 0x4 ;  /* 0x000000000004789c */ /* 0x000fe20003f4e870 */
[----:B------:R-:W-:Y:S01]  /*3560*/  UMOV UR23, UR41 ;  /* 0x0000002900177c82 */ /* 0x000fe20008000000 */
[----:B------:R-:W-:Y:S01]  /*3570*/  UMOV UR22, UR40 ;  /* 0x0000002800167c82 */ /* 0x000fe20008000000 */
[----:B------:R-:W-:-:S08]  /*3580*/  UMOV UR10, UR24 ;  /* 0x00000018000a7c82 */ /* 0x000fd00008000000 */
.L_x_66:
[----:B------:R-:W-:Y:S02]  /*3590*/  UIADD3 UR23, UPT, UPT, UR23, 0x1, URZ ;  /* 0x0000000117177890 */ /* 0x000fe4000fffe0ff */
[----:B--2---:R-:W-:Y:S02]  /*35a0*/  ULEA UR5, UR10, UR26, 0x3 ;  /* 0x0000001a0a057291 */ /* 0x004fe4000f8e18ff */
[----:B------:R-:W-:Y:S01]  /*35b0*/  UISETP.NE.AND UP3, UPT, UR23, URZ, UPT ;  /* 0x000000ff1700728c */ /* 0x000fe2000bf65270 */
[----:B---3--:R-:W-:Y:S10]  /*35c0*/  @P2 BRA `(.L_x_64) ;  /* 0x00000000000c2947 */ /* 0x008ff40003800000 */
[----:B-1----:R-:W-:Y:S04]  /*35d0*/  SHF.L.U32 R2, R8, 0x1f, RZ ;  /* 0x0000001f08027819 */ /* 0x002fe800000006ff */
[----:B------:R-:W1:Y:S02]  /*35e0*/  SYNCS.PHASECHK.TRANS64.TRYWAIT P0, [UR5], R2 ;  /* 0x00000002ff0075a7 */ /* 0x000e640008001105 */
[----:B-1----:R-:W-:Y:S05]  /*35f0*/  @!P0 BRA `(.L_x_65) ;  /* 0x0000003400f48947 */ /* 0x002fea0003800000 */
.L_x_64:
[----:B------:R-:W-:Y:S01]  /*3600*/  UISETP.NE.AND UP0, UPT, UR22, 0x1, UPT ;  /* 0x000000011600788c */ /* 0x000fe2000bf05270 */
[----:B------:R-:W-:Y:S01]  /*3610*/  PLOP3.LUT P2, PT, PT, PT, PT, 0x80, 0x8 ;  /* 0x000000000008781c */ /* 0x000fe20003f4f070 */
[----:B------:R-:W-:Y:S02]  /*3620*/  UIADD3 UR4, UPT, UPT, UR10, 0x1, URZ ;  /* 0x000000010a047890 */ /* 0x000fe4000fffe0ff */
[----:B------:R-:W-:Y:S02]  /*3630*/  UIADD3 UR25, UPT, UPT, UR5, 0x28, URZ ;  /* 0x0000002805197890 */ /* 0x000fe4000fffe0ff */
[----:B------:R-:W-:Y:S01]  /*3640*/  UISETP.NE.AND UP1, UPT, UR4, 0x5, UPT ;  /* 0x000000050400788c */ /* 0x000fe2000bf25270 */
[----:B------:R-:W-:Y:S01]  /*3650*/  PLOP3.LUT P0, PT, PT, PT, UP0, 0x80, 0x8 ;  /* 0x000000000008781c */ /* 0x000fe20003f0f008 */
[----:B------:R-:W-:Y:S02]  /*3660*/  UIADD3 UR22, UPT, UPT, UR22, -0x1, URZ ;  /* 0xffffffff16167890 */ /* 0x000fe4000fffe0ff */
[----:B------:R-:W-:Y:S02]  /*3670*/  USEL UR6, URZ, 0x1, UP1 ;  /* 0x00000001ff067887 */ /* 0x000fe40008800000 */
[----:B------:R-:W-:Y:S01]  /*3680*/  USEL UR24, UR4, URZ, UP1 ;  /* 0x000000ff04187287 */ /* 0x000fe20008800000 */
[----:B------:R-:W-:Y:S01]  /*3690*/  UMOV UR7, 0x40004040 ;  /* 0x4000404000077882 */ /* 0x000fe20000000000 */
[----:B------:R-:W-:Y:S02]  /*36a0*/  UMOV UR5, 0x40004040 ;  /* 0x4000404000057882 */ /* 0x000fe40000000000 */
[----:B------:R-:W-:Y:S01]  /*36b0*/  @UP0 ULEA UR4, UR24, UR26, 0x3 ;  /* 0x0000001a18040291 */ /* 0x000fe2000f8e18ff */
[----:B------:R-:W-:Y:S01]  /*36c0*/  LOP3.LUT R8, R8, UR6, RZ, 0x3c, !PT ;  /* 0x0000000608087c12 */ /* 0x000fe2000f8e3cff */
[----:B------:R-:W-:Y:S01]  /*36d0*/  ULEA UR6, UR10, UR29, 0x9 ;  /* 0x0000001d0a067291 */ /* 0x000fe2000f8e48ff */
[----:B------:R-:W-:Y:S02]  /*36e0*/  UMOV UR21, 0x40004040 ;  /* 0x4000404000157882 */ /* 0x000fe40000000000 */
[----:B-1----:R-:W-:Y:S01]  /*36f0*/  @P0 SHF.L.U32 R0, R8, 0x1f, RZ ;  /* 0x0000001f08000819 */ /* 0x002fe200000006ff */
[----:B------:R-:W-:Y:S02]  /*3700*/  UIADD3 UR20, UPT, UPT, UR6, 0x2, URZ ;  /* 0x0000000206147890 */ /* 0x000fe4000fffe0ff */
[----:B------:R-:W-:Y:S01]  /*3710*/  UIADD3 UR16, UPT, UPT, UR6, 0x4, URZ ;  /* 0x0000000406107890 */ /* 0x000fe2000fffe0ff */
[----:B------:R2:W3:Y:S01]  /*3720*/  @P0 SYNCS.PHASECHK.TRANS64.TRYWAIT P2, [UR4], R0 ;  /* 0x00000000ff0005a7 */ /* 0x0004e20008041104 */
[----:B------:R-:W-:Y:S02]  /*3730*/  ULEA UR4, UR10, UR28, 0x9 ;  /* 0x0000001c0a047291 */ /* 0x000fe4000f8e48ff */
[----:B------:R-:W-:Y:S02]  /*3740*/  UIADD3 UR12, UPT, UPT, UR6, 0x6, URZ ;  /* 0x00000006060c7890 */ /* 0x000fe4000fffe0ff */
[----:B------:R-:W-:Y:S02]  /*3750*/  UIADD3 UR18, UPT, UPT, UR4, 0x2, URZ ;  /* 0x0000000204127890 */ /* 0x000fe4000fffe0ff */
[----:B------:R-:W-:Y:S02]  /*3760*/  UIADD3 UR14, UPT, UPT, UR4, 0x4, URZ ;  /* 0x00000004040e7890 */ /* 0x000fe4000fffe0ff */
[----:B------:R-:W-:Y:S01]  /*3770*/  UIADD3 UR8, UPT, UPT, UR4, 0x6, URZ ;  /* 0x0000000604087890 */ /* 0x000fe2000fffe0ff */
[----:B------:R2:W-:Y:S01]  /*3780*/  UTCQMMA gdesc[UR4], gdesc[UR6], tmem[UR11], tmem[UR38], idesc[UR39], UP2 ;  /* 0x00ff2606040075ea */ /* 0x0005e2000900030b */
[----:B------:R-:W-:Y:S01]  /*3790*/  UPLOP3.LUT UP2, UPT, UPT, UPT, UPT, 0x80, 0x8 ;  /* 0x000000000008789c */ /* 0x000fe20003f4f070 */
[----:B------:R-:W-:Y:S01]  /*37a0*/  UMOV UR19, 0x40004040 ;  /* 0x4000404000137882 */ /* 0x000fe20000000000 */
[----:B------:R-:W-:Y:S01]  /*37b0*/  UMOV UR17, 0x40004040 ;  /* 0x4000404000117882 */ /* 0x000fe20000000000 */
[----:B------:R2:W-:Y:S01]  /*37c0*/  UTCQMMA gdesc[UR18], gdesc[UR20], tmem[UR11], tmem[UR36], idesc[UR37], UPT ;  /* 0x00ff2414120075ea */ /* 0x0005e2000b80030b */
[----:B------:R-:W-:Y:S01]  /*37d0*/  UMOV UR15, 0x40004040 ;  /* 0x40004040000f7882 */ /* 0x000fe20000000000 */
[----:B------:R-:W-:Y:S01]  /*37e0*/  UMOV UR13, 0x40004040 ;  /* 0x40004040000d7882 */ /* 0x000fe20000000000 */
[----:B------:R-:W-:Y:S01]  /*37f0*/  UMOV UR9, 0x40004040 ;  /* 0x4000404000097882 */ /* 0x000fe20000000000 */
[----:B------:R2:W-:Y:S01]  /*3800*/  UTCQMMA gdesc[UR14], gdesc[UR16], tmem[UR11], tmem[UR34], idesc[UR35], UPT ;  /* 0x00ff22100e0075ea */ /* 0x0005e2000b80030b */
[----:B------:R2:W-:Y:S01]  /*3810*/  UTCQMMA gdesc[UR8], gdesc[UR12], tmem[UR11], tmem[UR32], idesc[UR33], UPT ;  /* 0x00ff200c080075ea */ /* 0x0005e2000b80030b */
[----:B------:R2:W-:Y:S01]  /*3820*/  UTCBAR.MULTICAST [UR25], URZ, UR27 ;  /* 0x000000ff190073e9 */ /* 0x0005e2000800081b */
[----:B------:R-:W-:Y:S01]  /*3830*/  UMOV UR10, UR24 ;  /* 0x00000018000a7c82 */ /* 0x000fe20008000000 */
[----:B------:R-:W-:Y:S05]  /*3840*/  BRA.U UP3, `(.L_x_66) ;  /* 0xfffffffd03507547 */ /* 0x000fea000b83ffff */
.L_x_63:
[----:B--2---:R-:W-:Y:S01]  /*3850*/  UIADD3 UR4, UPT, UPT, UR30, 0x1, URZ ;  /* 0x000000011e047890 */ /* 0x004fe2000fffe0ff */
[C---:B------:R-:W-:Y:S01]  /*3860*/  ISETP.NE.AND P0, PT, R10.reuse, 0x2, PT ;  /* 0x000000020a00780c */ /* 0x040fe20003f05270 */
[----:B------:R-:W-:Y:S02]  /*3870*/  UIADD3 UR5, UPT, UPT, UR31, 0x90, URZ ;  /* 0x000000901f057890 */ /* 0x000fe4000fffe0ff */
[----:B------:R-:W-:Y:S01]  /*3880*/  UISETP.NE.AND UP0, UPT, UR4, 0x4, UPT ;  /* 0x000000040400788c */ /* 0x000fe2000bf05270 */
[----:B-1----:R-:W-:Y:S02]  /*3890*/  SEL R0, RZ, 0x1, P0 ;  /* 0x00000001ff007807 */ /* 0x002fe40000000000 */
[----:B------:R-:W-:Y:S01]  /*38a0*/  SEL R10, R10, RZ, P0 ;  /* 0x000000ff0a0a7207 */ /* 0x000fe20000000000 */
[----:B------:R-:W-:Y:S01]  /*38b0*/  USEL UR6, URZ, 0x1, UP0 ;  /* 0x00000001ff067887 */ /* 0x000fe20008000000 */
[----:B------:R-:W-:Y:S01]  /*38c0*/  LOP3.LUT R9, R9, R0, RZ, 0x3c, !PT ;  /* 0x0000000009097212 */ /* 0x000fe200078e3cff */
[----:B------:R-:W-:Y:S01]  /*38d0*/  USEL UR30, UR4, URZ, UP0 ;  /* 0x000000ff041e7287 */ /* 0x000fe20008000000 */
[----:B------:R1:W-:Y:S03]  /*38e0*/  UTCBAR [UR5], URZ ;  /* 0x000000ff050073e9 */ /* 0x0003e600080000ff */
[----:B------:R-:W-:Y:S01]  /*38f0*/  LOP3.LUT R11, R11, UR6, RZ, 0x3c, !PT ;  /* 0x000000060b0b7c12 */ /* 0x000fe2000f8e3cff */
[----:B------:R-:W-:Y:S07]  /*3900*/  @P1 BRA `(.L_x_67) ;  /* 0xfffffff800881947 */ /* 0x000fee000383ffff */
[----:B------:R-:W2:Y:S01]  /*3910*/  S2UR UR8, SR_CgaCtaId ;  /* 0x00000000000879c3 */ /* 0x000ea20000008800 */
[----:B------:R-:W-:Y:S01]  /*3920*/  ELECT P0, URZ, PT ;  /* 0x0000000000ff782f */ /* 0x000fe20003800000 */
[----:B------:R-:W-:Y:S01]  /*3930*/  IMAD.MOV.U32 R0, RZ, RZ, 0x1 ;  /* 0x00000001ff007424 */ /* 0x000fe200078e00ff */
[----:B------:R-:W-:Y:S01]  /*3940*/  UIADD3 UR26, UPT, UPT, UR26, 0xb0, URZ ;  /* 0x000000b01a1a7890 */ /* 0x000fe2000fffe0ff */
[----:B------:R-:W-:Y:S01]  /*3950*/  SHF.L.U32 R2, R11, 0x1f, RZ ;  /* 0x0000001f0b027819 */ /* 0x000fe200000006ff */
[----:B------:R-:W-:-:S03]  /*3960*/  UMOV UR4, 0x40 ;  /* 0x0000004000047882 */ /* 0x000fc60000000000 */
[----:B------:R-:W-:Y:S01]  /*3970*/  UVIRTCOUNT.DEALLOC.SMPOOL 0x80 ;  /* 0x000000800000784c */ /* 0x000fe20000000000 */
[----:B--2---:R-:W-:Y:S02]  /*3980*/  ULEA UR8, UR8, UR4, 0x18 ;  /* 0x0000000408087291 */ /* 0x004fe4000f8ec0ff */
[----:B------:R-:W-:-:S07]  /*3990*/  ULEA UR4, UR30, UR26, 0x3 ;  /* 0x0000001a1e047291 */ /* 0x000fce000f8e18ff */
[----:B------:R2:W-:Y:S02]  /*39a0*/  @P0 STS.U8 [UR8+0x1c], R0 ;  /* 0x00001c00ff000988 */ /* 0x0005e40008000008 */
[----:B------:R-:W4:Y:S02]  /*39b0*/  SYNCS.PHASECHK.TRANS64.TRYWAIT P0, [UR4], R2 ;  /* 0x00000002ff0075a7 */ /* 0x000f240008001104 */
[----:B--2-4-:R-:W-:Y:S05]  /*39c0*/  @!P0 BRA `(.L_x_68) ;  /* 0x0000003400188947 */ /* 0x014fea0003800000 */
.L_x_125:
[----:B------:R-:W-:-:S04]  /*39d0*/  UIADD3 UR4, UPT, UPT, UR30, 0x1, URZ ;  /* 0x000000011e047890 */ /* 0x000fc8000fffe0ff */
[----:B------:R-:W-:-:S04]  /*39e0*/  UISETP.NE.AND UP0, UPT, UR4, 0x4, UPT ;  /* 0x000000040400788c */ /* 0x000fc8000bf05270 */
[----:B------:R-:W-:Y:S02]  /*39f0*/  USEL UR6, URZ, 0x1, UP0 ;  /* 0x00000001ff067887 */ /* 0x000fe40008000000 */
[----:B------:R-:W-:-:S04]  /*3a00*/  USEL UR4, UR4, URZ, UP0 ;  /* 0x000000ff04047287 */ /* 0x000fc80008000000 */
[----:B-1----:R-:W-:Y:S01]  /*3a10*/  ULEA UR5, UR4, UR26, 0x3 ;  /* 0x0000001a04057291 */ /* 0x002fe2000f8e18ff */
[----:B--2---:R-:W-:-:S04]  /*3a20*/  LOP3.LUT R2, R11, UR6, RZ, 0x3c, !PT ;  /* 0x000000060b027c12 */ /* 0x004fc8000f8e3cff */
[----:B------:R-:W-:-:S04]  /*3a30*/  SHF.L.U32 R3, R2, 0x1f, RZ ;  /* 0x0000001f02037819 */ /* 0x000fc800000006ff */
[----:B------:R-:W1:Y:S02]  /*3a40*/  SYNCS.PHASECHK.TRANS64.TRYWAIT P0, [UR5], R3 ;  /* 0x00000003ff0075a7 */ /* 0x000e640008001105 */
[----:B-1----:R-:W-:Y:S05]  /*3a50*/  @!P0 BRA `(.L_x_69) ;  /* 0x00000034000c8947 */ /* 0x002fea0003800000 */
.L_x_127:
        /* <DEDUP_REMOVED lines=9> */
.L_x_129:
[----:B------:R-:W-:-:S04]  /*3af0*/  UIADD3 UR4, UPT, UPT, UR4, 0x1, URZ ;  /* 0x0000000104047890 */ /* 0x000fc8000fffe0ff */
[----:B------:R-:W-:-:S04]  /*3b00*/  UISETP.NE.AND UP0, UPT, UR4, 0x4, UPT ;  /* 0x000000040400788c */ /* 0x000fc8000bf05270 */
[----:B------:R-:W-:Y:S02]  /*3b10*/  USEL UR5, URZ, 0x1, UP0 ;  /* 0x00000001ff057887 */ /* 0x000fe40008000000 */
[----:B------:R-:W-:-:S04]  /*3b20*/  USEL UR4, UR4, URZ, UP0 ;  /* 0x000000ff04047287 */ /* 0x000fc80008000000 */
[----:B------:R-:W-:Y:S01]  /*3b30*/  ULEA UR4, UR4, UR26, 0x3 ;  /* 0x0000001a04047291 */ /* 0x000fe2000f8e18ff */
[----:B------:R-:W-:-:S04]  /*3b40*/  LOP3.LUT R2, R2, UR5, RZ, 0x3c, !PT ;  /* 0x0000000502027c12 */ /* 0x000fc8000f8e3cff */
[----:B------:R-:W-:-:S04]  /*3b50*/  SHF.L.U32 R2, R2, 0x1f, RZ ;  /* 0x0000001f02027819 */ /* 0x000fc800000006ff */
[----:B------:R-:W2:Y:S02]  /*3b60*/  SYNCS.PHASECHK.TRANS64.TRYWAIT P0, [UR4], R2 ;  /* 0x00000002ff0075a7 */ /* 0x000ea40008001104 */
[----:B--2---:R-:W-:Y:S05]  /*3b70*/  @!P0 BRA `(.L_x_71) ;  /* 0x0000003000f48947 */ /* 0x004fea0003800000 */
.L_x_131:
[----:B------:R-:W-:Y:S01]  /*3b80*/  NOP ;  /* 0x0000000000007918 */ /* 0x000fe20000000000 */
[----:B-1----:R-:W1:Y:S01]  /*3b90*/  LDS R0, [UR8+0x14] ;  /* 0x00001408ff007984 */ /* 0x002e620008000800 */
[----:B------:R-:W-:Y:S01]  /*3ba0*/  ULOP3.LUT UR4, UR42, 0xffff, URZ, 0xc0, !UPT ;  /* 0x0000ffff2a047892 */ /* 0x000fe2000f8ec0ff */
[----:B------:R-:W-:Y:S01]  /*3bb0*/  UMOV UR5, 0xffff ;  /* 0x0000ffff00057882 */ /* 0x000fe20000000000 */
[----:B------:R-:W-:Y:S02]  /*3bc0*/  UMOV UR6, 0x1 ;  /* 0x0000000100067882 */ /* 0x000fe40000000000 */
[----:B------:R-:W-:-:S04]  /*3bd0*/  USHF.R.U32.HI UR4, URZ, 0x5, UR4 ;  /* 0x00000005ff047899 */ /* 0x000fc80008011604 */
[----:B------:R-:W-:Y:S02]  /*3be0*/  USHF.L.U32 UR5, UR5, UR4, URZ ;  /* 0x0000000405057299 */ /* 0x000fe400080006ff */
[----:B------:R-:W-:-:S04]  /*3bf0*/  USHF.L.U32 UR4, UR6, UR4, URZ ;  /* 0x0000000406047299 */ /* 0x000fc800080006ff */
[----:B-1----:R-:W-:-:S04]  /*3c00*/  LOP3.LUT R0, R0, UR5, RZ, 0xc0, !PT ;  /* 0x0000000500007c12 */ /* 0x002fc8000f8ec0ff */
[----:B------:R-:W-:-:S13]  /*3c10*/  ISETP.NE.AND P0, PT, R0, UR5, PT ;  /* 0x0000000500007c0c */ /* 0x000fda000bf05270 */
[----:B------:R-:W-:Y:S05]  /*3c20*/  @P0 BRA `(.L_x_72) ;  /* 0x0000000000580947 */ /* 0x000fea0003800000 */
[----:B------:R-:W1:Y:S02]  /*3c30*/  LDS R0, [UR8+0x18] ;  /* 0x00001808ff007984 */ /* 0x000e640008000800 */
[----:B-1----:R-:W-:-:S04]  /*3c40*/  LOP3.LUT R0, R0, UR4, RZ, 0xc0, !PT ;  /* 0x0000000400007c12 */ /* 0x002fc8000f8ec0ff */
[----:B------:R-:W-:-:S13]  /*3c50*/  ISETP.NE.AND P0, PT, R0, UR4, PT ;  /* 0x0000000400007c0c */ /* 0x000fda000bf05270 */
[----:B------:R-:W-:Y:S05]  /*3c60*/  @P0 BRA `(.L_x_73) ;  /* 0x00000000003c0947 */ /* 0x000fea0003800000 */
[----:B------:R-:W1:Y:S01]  /*3c70*/  S2R R2, SR_LANEID ;  /* 0x0000000000027919 */ /* 0x000e620000000000 */
[----:B------:R-:W-:-:S06]  /*3c80*/  ULOP3.LUT UR5, URZ, UR5, URZ, 0x33, !UPT ;  /* 0x00000005ff057292 */ /* 0x000fcc000f8e33ff */
[----:B------:R-:W-:-:S04]  /*3c90*/  IMAD.U32 R0, RZ, RZ, UR5 ;  /* 0x00000005ff007e24 */ /* 0x000fc8000f8e00ff */
[----:B------:R2:W4:Y:S02]  /*3ca0*/  REDUX UR7, R0 ;  /* 0x00000000000773c4 */ /* 0x0005240000000000 */
[----:B------:R1:W-:Y:S01]  /*3cb0*/  UTCATOMSWS.AND URZ, UR5 ;  /* 0x0000000500ff79e3 */ /* 0x0003e20008000000 */
[----:B--2---:R-:W-:Y:S01]  /*3cc0*/  LOP3.LUT R0, RZ, UR4, RZ, 0x33, !PT ;  /* 0x00000004ff007c12 */ /* 0x004fe2000f8e33ff */
[----:B------:R-:W-:Y:S02]  /*3cd0*/  VOTEU.ANY UR4, UPT, PT ;  /* 0x0000000000047886 */ /* 0x000fe400038e0100 */
[----:B------:R-:W-:Y:S02]  /*3ce0*/  UFLO.U32 UR4, UR4 ;  /* 0x00000004000472bd */ /* 0x000fe400080e0000 */
[----:B------:R-:W2:Y:S04]  /*3cf0*/  REDUX UR6, R0 ;  /* 0x00000000000673c4 */ /* 0x000ea80000000000 */
[----:B-1----:R-:W-:-:S02]  /*3d00*/  ISETP.EQ.U32.AND P0, PT, R2, UR4, PT ;  /* 0x0000000402007c0c */ /* 0x002fc4000bf02070 */
[----:B----4-:R-:W-:-:S11]  /*3d10*/  MOV R2, UR7 ;  /* 0x0000000700027c02 */ /* 0x010fd60008000f00 */
[----:B------:R1:W-:Y:S01]  /*3d20*/  @P0 ATOMS.AND RZ, [UR8+0x14], R2 ;  /* 0x00001402ffff098c */ /* 0x0003e2000a800008 */
[----:B--2---:R-:W-:-:S05]  /*3d30*/  IMAD.U32 R0, RZ, RZ, UR6 ;  /* 0x00000006ff007e24 */ /* 0x004fca000f8e00ff */
[----:B------:R1:W-:Y:S01]  /*3d40*/  @P0 ATOMS.AND RZ, [UR8+0x18], R0 ;  /* 0x00001800ffff098c */ /* 0x0003e2000a800008 */
[----:B------:R-:W-:Y:S05]  /*3d50*/  BRA `(.L_x_74) ;  /* 0x0000000000147947 */ /* 0x000fea0003800000 */
.L_x_73:
[----:B------:R-:W-:Y:S02]  /*3d60*/  MOV R2, 0x3d80 ;  /* 0x00003d8000027802 */ /* 0x000fe40000000f00 */
[----:B---3-5:R-:W-:Y:S05]  /*3d70*/  CALL.REL.NOINC `($__internal_0_$__cuda_sm10x_tcgen05_guardrail_trap_col_being_dealloced_not_returned_by_alloc) ;  /* 0x0000003400107944 */ /* 0x028fea0003c00000 */
[----:B------:R-:W-:Y:S05]  /*3d80*/  BRA `(.L_x_74) ;  /* 0x0000000000087947 */ /* 0x000fea0003800000 */
.L_x_72:
[----:B------:R-:W-:Y:S02]  /*3d90*/  MOV R2, 0x3db0 ;  /* 0x00003db000027802 */ /* 0x000fe40000000f00 */
[----:B---3-5:R-:W-:Y:S05]  /*3da0*/  CALL.REL.NOINC `($__internal_2_$__cuda_sm10x_tcgen05_guardrail_trap_unallocated_columns_being_dealloced) ;  /* 0x00000034001c7944 */ /* 0x028fea0003c00000 */
.L_x_74:
[----:B------:R-:W-:Y:S01]  /*3db0*/  NOP ;  /* 0x0000000000007918 */ /* 0x000fe20000000000 */
[----:B------:R-:W-:Y:S05]  /*3dc0*/  EXIT ;  /* 0x000000000000794d */ /* 0x000fea0003800000 */
.L_x_56:
[----:B------:R-:W-:-:S09]  /*3dd0*/  UISETP.NE.OR UP0, UPT, UR18, 0x3, !UP3 ;  /* 0x000000031200788c */ /* 0x000fd2000df05670 */
[----:B------:R-:W-:Y:S05]  /*3de0*/  BRA.U UP0, `(.L_x_75) ;  /* 0x0000000d00347547 */ /* 0x000fea000b800000 */
[----:B------:R-:W2:Y:S01]  /*3df0*/  LDCU.64 UR4, c[0x0][0x888] ;  /* 0x00011100ff0477ac */ /* 0x000ea20008000a00 */
[----:B------:R-:W3:Y:S01]  /*3e00*/  LDC.64 R12, c[0x0][0x348] ;  /* 0x0000d200ff0c7b82 */ /* 0x000ee20000000a00 */
[----:B------:R-:W-:Y:S02]  /*3e10*/  HFMA2 R9, -RZ, RZ, 0, 0 ;  /* 0x00000000ff097431 */ /* 0x000fe400000001ff */
[----:B------:R-:W-:Y:S01]  /*3e20*/  IMAD.MOV.U32 R11, RZ, RZ, 0x1 ;  /* 0x00000001ff0b7424 */ /* 0x000fe200078e00ff */
[----:B------:R-:W4:Y:S01]  /*3e30*/  LDCU UR33, c[0x0][0x370] ;  /* 0x00006e00ff2177ac */ /* 0x000f220008000800 */
[----:B------:R-:W-:Y:S01]  /*3e40*/  IMAD.MOV.U32 R10, RZ, RZ, RZ ;  /* 0x000000ffff0a7224 */ /* 0x000fe200078e00ff */
[----:B------:R-:W-:Y:S01]  /*3e50*/  MOV R8, 0x1000 ;  /* 0x0000100000087802 */ /* 0x000fe20000000f00 */
[----:B------:R-:W4:Y:S01]  /*3e60*/  LDCU.128 UR28, c[0x0][0xb10] ;  /* 0x00016200ff1c77ac */ /* 0x000f220008000c00 */
[----:B------:R-:W1:Y:S01]  /*3e70*/  LDCU UR32, c[0x0][0x374] ;  /* 0x00006e80ff2077ac */ /* 0x000e620008000800 */
[----:B------:R-:W1:Y:S01]  /*3e80*/  LDCU.64 UR26, c[0x0][0x890] ;  /* 0x00011200ff1a77ac */ /* 0x000e620008000a00 */
[----:B--2---:R-:W-:Y:S01]  /*3e90*/  UISETP.NE.U32.AND UP0, UPT, UR4, URZ, UPT ;  /* 0x000000ff0400728c */ /* 0x004fe2000bf05070 */
[----:B------:R-:W2:Y:S01]  /*3ea0*/  LDCU UR16, c[0x0][0xb0c] ;  /* 0x00016180ff1077ac */ /* 0x000ea20008000800 */
[----:B------:R-:W3:Y:S01]  /*3eb0*/  LDCU UR38, c[0x0][0xb20] ;  /* 0x00016400ff2677ac */ /* 0x000ee20008000800 */
[----:B------:R-:W3:Y:S01]  /*3ec0*/  LDCU UR4, c[0x0][0xb30] ;  /* 0x00016600ff0477ac */ /* 0x000ee20008000800 */
[----:B------:R-:W-:Y:S01]  /*3ed0*/  UMOV UR17, 0x400 ;  /* 0x0000040000117882 */ /* 0x000fe20000000000 */
[----:B----4-:R-:W-:-:S02]  /*3ee0*/  UIMAD.WIDE.U32 UR6, UR33, UR28, URZ ;  /* 0x0000001c210672a5 */ /* 0x010fc4000f8e00ff */
[----:B-1----:R-:W-:Y:S02]  /*3ef0*/  UIMAD.WIDE.U32 UR8, UR32, UR31, URZ ;  /* 0x0000001f200872a5 */ /* 0x002fe4000f8e00ff */
[----:B------:R-:W-:Y:S02]  /*3f00*/  ULEA UR17, UR48, UR17, 0x18 ;  /* 0x0000001130117291 */ /* 0x000fe4000f8ec0ff */
[----:B------:R-:W-:Y:S02]  /*3f10*/  USEL UR37, URZ, 0x1, UP5 ;  /* 0x00000001ff257887 */ /* 0x000fe4000a800000 */
[----:B------:R-:W-:Y:S02]  /*3f20*/  UISETP.NE.AND.EX UP5, UPT, UR5, URZ, UPT, UP0 ;  /* 0x000000ff0500728c */ /* 0x000fe4000bfa5300 */
[----:B------:R-:W-:Y:S02]  /*3f30*/  UISETP.NE.U32.AND UP6, UPT, UR26, URZ, UPT ;  /* 0x000000ff1a00728c */ /* 0x000fe4000bfc5070 */
[----:B------:R-:W-:-:S02]  /*3f40*/  UIADD3 UR5, UPT, UPT, UR17, 0x50, URZ ;  /* 0x0000005011057890 */ /* 0x000fc4000fffe0ff */
[----:B------:R-:W-:Y:S01]  /*3f50*/  UISETP.NE.AND UP0, UPT, UR42, 0x1, UPT ;  /* 0x000000012a00788c */ /* 0x000fe2000bf05270 */
[----:B------:R-:W-:Y:S01]  /*3f60*/  UMOV UR35, UR7 ;  /* 0x0000000700237c82 */ /* 0x000fe20008000000 */
[----:B------:R-:W-:Y:S01]  /*3f70*/  UMOV UR34, UR9 ;  /* 0x0000000900227c82 */ /* 0x000fe20008000000 */
[----:B--2---:R-:W-:Y:S02]  /*3f80*/  UISETP.NE.AND UP0, UPT, UR16, 0x1, UPT ;  /* 0x000000011000788c */ /* 0x004fe4000bf05270 */
[----:B------:R-:W-:Y:S02]  /*3f90*/  UPLOP3.LUT UP4, UPT, UPT, UPT, UPT, 0x40, 0x4 ;  /* 0x000000000004789c */ /* 0x000fe40003f8e870 */
[----:B------:R-:W-:Y:S01]  /*3fa0*/  UISETP.GE.AND UP2, UPT, UR42, 0x1, UPT ;  /* 0x000000012a00788c */ /* 0x000fe2000bf46270 */
[----:B------:R-:W1:Y:S01]  /*3fb0*/  LDCU.64 UR14, c[0x0][0xb28] ;  /* 0x00016500ff0e77ac */ /* 0x000e620008000a00 */
[----:B------:R-:W-:Y:S02]  /*3fc0*/  UISETP.NE.AND.EX UP6, UPT, UR27, URZ, UPT, UP6 ;  /* 0x000000ff1b00728c */ /* 0x000fe4000bfc5360 */
[----:B------:R-:W-:-:S02]  /*3fd0*/  UPRMT UR48, UR48, 0x654, UR5 ;  /* 0x0000065430307896 */ /* 0x000fc40008000005 */
[----:B------:R-:W-:Y:S02]  /*3fe0*/  USHF.R.U32.HI UR35, URZ, UR29, UR35 ;  /* 0x0000001dff237299 */ /* 0x000fe40008011623 */
[----:B---3--:R-:W-:Y:S02]  /*3ff0*/  USHF.R.U32.HI UR34, URZ, UR38, UR34 ;  /* 0x00000026ff227299 */ /* 0x008fe40008011622 */
[----:B------:R-:W-:Y:S02]  /*4000*/  UISETP.NE.AND UP0, UPT, UR30, 0x1, UPT ;  /* 0x000000011e00788c */ /* 0x000fe4000bf05270 */
[----:B------:R-:W-:-:S11]  /*4010*/  UISETP.NE.AND UP3, UPT, UR4, 0x1, UPT ;  /* 0x000000010400788c */ /* 0x000fd6000bf65270 */
.L_x_83:
[C---:B------:R-:W-:Y:S02]  /*4020*/  LEA R3, R10.reuse, UR17, 0x3 ;  /* 0x000000110a037c11 */ /* 0x040fe4000f8e18ff */
[----:B------:R-:W-:Y:S02]  /*4030*/  SHF.L.U32 R0, R9, 0x1f, RZ ;  /* 0x0000001f09007819 */ /* 0x000fe400000006ff */
[----:B------:R-:W-:Y:S02]  /*4040*/  LEA R4, R10, UR17, 0x4 ;  /* 0x000000110a047c11 */ /* 0x000fe4000f8e20ff */
[----:B--2---:R-:W2:Y:S02]  /*4050*/  SYNCS.PHASECHK.TRANS64.TRYWAIT P0, [R3+URZ+0x70], R0 ;  /* 0x00007000030075a7 */ /* 0x004ea400080011ff */
[----:B--2---:R-:W-:Y:S05]  /*4060*/  @!P0 BRA `(.L_x_76) ;  /* 0x0000002c00d08947 */ /* 0x004fea0003800000 */
.L_x_132:
[----:B------:R-:W3:Y:S01]  /*4070*/  LDS.128 R4, [R4+0x100] ;  /* 0x0001000004047984 */ /* 0x000ee20000000c00 */
[----:B------:R-:W-:Y:S01]  /*4080*/  UISETP.GE.AND UP0, UPT, UR42, 0x1, UPT ;  /* 0x000000012a00788c */ /* 0x000fe2000bf06270 */
[----:B------:R-:W-:Y:S01]  /*4090*/  @!PT LDS RZ, [RZ] ;  /* 0x00000000fffff984 */ /* 0x000fe20000000800 */
[----:B------:R-:W-:Y:S01]  /*40a0*/  @!PT LDS RZ, [RZ] ;  /* 0x00000000fffff984 */ /* 0x000fe20000000800 */
[----:B------:R-:W-:Y:S01]  /*40b0*/  @!PT LDS RZ, [RZ] ;  /* 0x00000000fffff984 */ /* 0x000fe20000000800 */
[----:B------:R-:W-:Y:S01]  /*40c0*/  @!PT LDS RZ, [RZ] ;  /* 0x00000000fffff984 */ /* 0x000fe20000000800 */
[----:B------:R4:W-:Y:S06]  /*40d0*/  MEMBAR.ALL.CTA ;  /* 0x0000000000007992 */ /* 0x0009ec0000008000 */
[----:B----4-:R-:W4:Y:S01]  /*40e0*/  FENCE.VIEW.ASYNC.S ;  /* 0x00000000000073c6 */ /* 0x010f220000000000 */
[----:B---3--:R-:W-:Y:S11]  /*40f0*/  LOP3.LUT P0, RZ, R6, 0x1, RZ, 0xc0, !PT ;  /* 0x0000000106ff7812 */ /* 0x008ff6000780c0ff */
[----:B------:R-:W-:Y:S02]  /*4100*/  @!UPT UIADD3 URZ, UPT, UPT, URZ, URZ, URZ ;  /* 0x000000fffffff290 */ /* 0x000fe4000fffe0ff */
[----:B----4-:R-:W-:Y:S01]  /*4110*/  VOTEU.ANY UP2, P0 ;  /* 0x0000000000ff7886 */ /* 0x010fe20000040100 */
[----:B------:R-:W-:Y:S11]  /*4120*/  PLOP3.LUT P0, PT, PT, PT, UP2, 0x80, 0x8 ;  /* 0x000000000008781c */ /* 0x000ff60003f0f028 */
[----:B------:R-:W-:Y:S02]  /*4130*/  @!UPT UIADD3 URZ, UPT, UPT, URZ, URZ, URZ ;  /* 0x000000fffffff290 */ /* 0x000fe4000fffe0ff */
[----:B--2---:R-:W-:Y:S02]  /*4140*/  @P0 SHF.R.U32.HI R0, RZ, 0x10, R5 ;  /* 0x00000010ff000819 */ /* 0x004fe40000011605 */
[----:B------:R-:W-:Y:S02]  /*4150*/  @P0 MOV R2, R4 ;  /* 0x0000000400020202 */ /* 0x000fe40000000f00 */
[----:B------:R-:W-:Y:S01]  /*4160*/  @P0 R2UR UR4, R0 ;  /* 0x00000000000402ca */ /* 0x000fe200000e0000 */
[----:B------:R-:W-:Y:S01]  /*4170*/  VIADD R0, R3, 0x80 ;  /* 0x0000008003007836 */ /* 0x000fe20000000000 */
[----:B------:R-:W-:Y:S02]  /*4180*/  @P0 LOP3.LUT R4, R5, 0xffff, RZ, 0xc0, !PT ;  /* 0x0000ffff05040812 */ /* 0x000fe400078ec0ff */
[----:B------:R-:W-:Y:S02]  /*4190*/  @P0 R2UR UR6, R2 ;  /* 0x00000000020602ca */ /* 0x000fe400000e0000 */
[----:B------:R-:W-:Y:S02]  /*41a0*/  PRMT R0, RZ, 0x654, R0 ;  /* 0x00000654ff007816 */ /* 0x000fe40000000000 */
[----:B------:R-:W-:Y:S02]  /*41b0*/  @P0 R2UR UR5, R4 ;  /* 0x00000000040502ca */ /* 0x000fe400000e0000 */
[----:B------:R2:W-:Y:S03]  /*41c0*/  SYNCS.ARRIVE.TRANS64.RED.A1T0 RZ, [R0+URZ], RZ ;  /* 0x000000ff00ff79a7 */ /* 0x0005e600081004ff */
[----:B------:R-:W-:Y:S04]  /*41d0*/  @UP2 UMOV UR25, UR4 ;  /* 0x0000000400192c82 */ /* 0x000fe80008000000 */
[----:B------:R-:W-:Y:S04]  /*41e0*/  @UP2 UMOV UR13, UR6 ;  /* 0x00000006000d2c82 */ /* 0x000fe80008000000 */
[----:B------:R-:W-:Y:S01]  /*41f0*/  @UP2 UMOV UR7, UR5 ;  /* 0x0000000500072c82 */ /* 0x000fe20008000000 */
[----:B------:R-:W-:Y:S05]  /*4200*/  BRA.U !UP0, `(.L_x_77) ;  /* 0x0000000108c07547 */ /* 0x000fea000b800000 */
[----:B------:R-:W-:Y:S02]  /*4210*/  UIMAD.WIDE.U32 UR10, UR7, UR31, URZ ;  /* 0x0000001f070a72a5 */ /* 0x000fe4000f8e00ff */
[----:B------:R-:W-:Y:S02]  /*4220*/  UP2UR UR12, UPR, URZ, 0x4 ;  /* 0x00000004ff0c7883 */ /* 0x000fe40008000000 */
[----:B------:R-:W-:Y:S02]  /*4230*/  UISETP.NE.AND UP2, UPT, UR30, 0x1, UPT ;  /* 0x000000011e00788c */ /* 0x000fe4000bf45270 */
[----:B------:R-:W-:Y:S02]  /*4240*/  UIMAD.WIDE.U32 UR18, UR13, UR28, URZ ;  /* 0x0000001c0d1272a5 */ /* 0x000fe4000f8e00ff */
[----:B------:R-:W-:Y:S02]  /*4250*/  USEL UR4, UR32, UR34, !UP2 ;  /* 0x0000002220047287 */ /* 0x000fe4000d000000 */
[----:B------:R-:W-:Y:S02]  /*4260*/  UISETP.NE.AND UP0, UPT, UR16, 0x1, UPT ;  /* 0x000000011000788c */ /* 0x000fe4000bf05270 */
[----:B------:R-:W-:Y:S02]  /*4270*/  UP2UR UR24, UPR, URZ, 0x2 ;  /* 0x00000002ff187883 */ /* 0x000fe40008000000 */
[----:B------:R-:W-:Y:S02]  /*4280*/  UISETP.NE.AND UP1, UPT, UR42, 0x1, UPT ;  /* 0x000000012a00788c */ /* 0x000fe4000bf25270 */
[----:B-1----:R-:W-:Y:S02]  /*4290*/  UIMAD.WIDE.U32 UR20, UR4, UR14, URZ ;  /* 0x0000000e041472a5 */ /* 0x002fe4000f8e00ff */
[----:B------:R-:W-:Y:S01]  /*42a0*/  USEL UR8, UR33, UR35, !UP0 ;  /* 0x0000002321087287 */ /* 0x000fe2000c000000 */
[----:B------:R-:W-:Y:S02]  /*42b0*/  UMOV UR5, UR11 ;  /* 0x0000000b00057c82 */ /* 0x000fe40008000000 */
[----:B------:R-:W-:Y:S02]  /*42c0*/  USHF.R.U32.HI UR6, URZ, UR38, UR5 ;  /* 0x00000026ff067299 */ /* 0x000fe40008011605 */
[----:B------:R-:W-:Y:S02]  /*42d0*/  UIMAD.WIDE.U32 UR22, UR8, UR14, URZ ;  /* 0x0000000e081672a5 */ /* 0x000fe4000f8e00ff */
[----:B------:R-:W-:Y:S02]  /*42e0*/  USEL UR6, UR7, UR6, !UP2 ;  /* 0x0000000607067287 */ /* 0x000fe4000d000000 */
[----:B------:R-:W-:Y:S02]  /*42f0*/  UISETP.NE.AND UP2, UPT, UR12, URZ, UPT ;  /* 0x000000ff0c00728c */ /* 0x000fe4000bf45270 */
[----:B------:R-:W-:Y:S01]  /*4300*/  UIMAD.WIDE.U32 UR10, UR6, UR14, URZ ;  /* 0x0000000e060a72a5 */ /* 0x000fe2000f8e00ff */
[----:B------:R-:W-:Y:S02]  /*4310*/  UMOV UR5, UR19 ;  /* 0x0000001300057c82 */ /* 0x000fe40008000000 */
[----:B------:R-:W-:Y:S03]  /*4320*/  USHF.R.U32.HI UR9, URZ, UR29, UR5 ;  /* 0x0000001dff097299 */ /* 0x000fe60008011605 */
[----:B------:R-:W-:Y:S02]  /*4330*/  UMOV UR5, UR21 ;  /* 0x0000001500057c82 */ /* 0x000fe40008000000 */
[----:B------:R-:W-:Y:S03]  /*4340*/  @UP1 USHF.R.U32.HI UR4, URZ, UR15, UR5 ;  /* 0x0000000fff041299 */ /* 0x000fe60008011605 */
[----:B------:R-:W-:Y:S01]  /*4350*/  UMOV UR5, UR23 ;  /* 0x0000001700057c82 */ /* 0x000fe20008000000 */
[----:B------:R-:W-:Y:S02]  /*4360*/  UIMAD UR4, UR42, UR4, URZ ;  /* 0x000000042a0472a4 */ /* 0x000fe4000f8e02ff */
[----:B------:R-:W-:Y:S02]  /*4370*/  @UP1 USHF.R.U32.HI UR8, URZ, UR15, UR5 ;  /* 0x0000000fff081299 */ /* 0x000fe40008011605 */
[----:B------:R-:W-:Y:S02]  /*4380*/  USEL UR5, UR13, UR9, !UP0 ;  /* 0x000000090d057287 */ /* 0x000fe4000c000000 */
[----:B------:R-:W-:Y:S02]  /*4390*/  UIMAD UR9, UR42, UR8, URZ ;  /* 0x000000082a0972a4 */ /* 0x000fe4000f8e02ff */
[----:B------:R-:W-:Y:S03]  /*43a0*/  UISETP.GE.AND UP0, UPT, UR6, UR4, UPT ;  /* 0x000000040600728c */ /* 0x000fe6000bf06270 */
[----:B------:R-:W-:Y:S01]  /*43b0*/  UMOV UR4, UR11 ;  /* 0x0000000b00047c82 */ /* 0x000fe20008000000 */
[----:B------:R-:W-:Y:S02]  /*43c0*/  UISETP.GE.OR UP0, UPT, UR5, UR9, UP0 ;  /* 0x000000090500728c */ /* 0x000fe40008706670 */
[----:B------:R-:W-:Y:S02]  /*43d0*/  USHF.R.U32.HI UR4, URZ, UR15, UR4 ;  /* 0x0000000fff047299 */ /* 0x000fe40008011604 */
[----:B------:R-:W-:Y:S02]  /*43e0*/  UIMAD.WIDE.U32 UR10, UR5, UR14, URZ ;  /* 0x0000000e050a72a5 */ /* 0x000fe4000f8e00ff */
[----:B------:R-:W-:Y:S04]  /*43f0*/  USEL UR12, UR6, UR4, !UP1 ;  /* 0x00000004060c7287 */ /* 0x000fe8000c800000 */
[----:B------:R-:W-:Y:S01]  /*4400*/  UIADD3 UR9, UPT, UPT, -UR12, URZ, URZ ;  /* 0x000000ff0c097290 */ /* 0x000fe2000fffe1ff */
[----:B------:R-:W-:Y:S02]  /*4410*/  @!UP0 UMOV UR4, UR11 ;  /* 0x0000000b00048c82 */ /* 0x000fe40008000000 */
[----:B------:R-:W-:Y:S02]  /*4420*/  @!UP0 USHF.R.U32.HI UR4, URZ, UR15, UR4 ;  /* 0x0000000fff048299 */ /* 0x000fe40008011604 */
[----:B------:R-:W-:Y:S02]  /*4430*/  UIMAD UR9, UR42, UR9, UR6 ;  /* 0x000000092a0972a4 */ /* 0x000fe4000f8e0206 */
[----:B------:R-:W-:Y:S02]  /*4440*/  @!UP0 USEL UR4, UR5, UR4, !UP1 ;  /* 0x0000000405048287 */ /* 0x000fe4000c800000 */
[----:B------:R-:W-:Y:S02]  /*4450*/  UISETP.NE.AND UP1, UPT, UR24, URZ, UPT ;  /* 0x000000ff1800728c */ /* 0x000fe4000bf25270 */
[----:B------:R-:W-:Y:S02]  /*4460*/  @!UP0 UIMAD UR9, UR8, UR9, UR4 ;  /* 0x00000009080982a4 */ /* 0x000fe4000f8e0204 */
[----:B------:R-:W-:Y:S02]  /*4470*/  @!UP0 UIADD3 UR10, UPT, UPT, UR12, -UR4, URZ ;  /* 0x800000040c0a8290 */ /* 0x000fe4000fffe0ff */
[----:B------:R-:W-:Y:S02]  /*4480*/  UIADD3 UR4, UPT, UPT, -UR5, URZ, URZ ;  /* 0x000000ff05047290 */ /* 0x000fe4000fffe1ff */
[----:B------:R-:W-:Y:S02]  /*4490*/  UIADD3 UR8, UPT, UPT, -UR6, URZ, URZ ;  /* 0x000000ff06087290 */ /* 0x000fe4000fffe1ff */
[----:B------:R-:W-:Y:S02]  /*44a0*/  @!UP0 UIMAD UR6, UR10, UR42, UR5 ;  /* 0x0000002a0a0682a4 */ /* 0x000fe4000f8e0205 */
[----:B------:R-:W-:Y:S02]  /*44b0*/  UIMAD UR13, UR16, UR4, UR13 ;  /* 0x00000004100d72a4 */ /* 0x000fe4000f8e020d */
[----:B------:R-:W-:Y:S01]  /*44c0*/  UIMAD UR7, UR30, UR8, UR7 ;  /* 0x000000081e0772a4 */ /* 0x000fe2000f8e0207 */
[----:B------:R-:W-:Y:S02]  /*44d0*/  @!UP0 UMOV UR5, UR9 ;  /* 0x0000000900058c82 */ /* 0x000fe40008000000 */
[----:B------:R-:W-:Y:S02]  /*44e0*/  UIMAD UR13, UR5, UR16, UR13 ;  /* 0x00000010050d72a4 */ /* 0x000fe4000f8e020d */
[----:B------:R-:W-:Y:S11]  /*44f0*/  UIMAD UR7, UR6, UR30, UR7 ;  /* 0x0000001e060772a4 */ /* 0x000ff6000f8e0207 */
[----:B------:R-:W-:Y:S01]  /*4500*/  @!UPT UIADD3 URZ, UPT, UPT, URZ, URZ, URZ ;  /* 0x000000fffffff290 */ /* 0x000fe2000fffe0ff */
.L_x_77:
[----:B------:R-:W3:Y:S01]  /*4510*/  @!UP3 LDCU.128 UR20, c[0x0][0xb10] ;  /* 0x00016200ff14b7ac */ /* 0x000ee20008000c00 */
[----:B------:R-:W-:Y:S02]  /*4520*/  ISETP.NE.U32.AND P0, PT, RZ, UR26, PT ;  /* 0x0000001aff007c0c */ /* 0x000fe4000bf05070 */
[----:B------:R-:W-:Y:S02]  /*4530*/  SHF.L.U32 R2, R11, 0x1f, RZ ;  /* 0x0000001f0b027819 */ /* 0x000fe400000006ff */
[----:B------:R-:W-:Y:S01]  /*4540*/  ISETP.NE.AND.EX P0, PT, RZ, UR27, PT, P0 ;  /* 0x0000001bff007c0c */ /* 0x000fe2000bf05300 */
[----:B------:R-:W4:Y:S01]  /*4550*/  @!UP3 LDCU UR5, c[0x0][0xb0c] ;  /* 0x00016180ff05b7ac */ /* 0x000f220008000800 */
[----:B---3--:R-:W-:Y:S07]  /*4560*/  UIMAD.WIDE.U32 UR8, UR13, UR20, URZ ;  /* 0x000000140d0872a5 */ /* 0x008fee000f8e00ff */
[----:B------:R-:W-:Y:S01]  /*4570*/  @!UP3 UMOV UR4, UR9 ;  /* 0x000000090004bc82 */ /* 0x000fe20008000000 */
[----:B----4-:R-:W-:Y:S02]  /*4580*/  @!UP3 UISETP.NE.AND UP0, UPT, UR5, 0x1, UPT ;  /* 0x000000010500b88c */ /* 0x010fe4000bf05270 */
[----:B------:R-:W-:Y:S02]  /*4590*/  @!UP3 USHF.R.U32.HI UR4, URZ, UR21, UR4 ;  /* 0x00000015ff04b299 */ /* 0x000fe40008011604 */
[----:B------:R-:W-:Y:S02]  /*45a0*/  UIMAD.WIDE.U32 UR8, UR7, UR23, URZ ;  /* 0x00000017070872a5 */ /* 0x000fe4000f8e00ff */
[----:B------:R-:W-:Y:S02]  /*45b0*/  @!UP3 USEL UR10, UR13, UR4, !UP0 ;  /* 0x000000040d0ab287 */ /* 0x000fe4000c000000 */
[----:B------:R-:W-:Y:S03]  /*45c0*/  @!UP3 UISETP.NE.AND UP0, UPT, UR22, 0x1, UPT ;  /* 0x000000011600b88c */ /* 0x000fe6000bf05270 */
[----:B------:R-:W-:Y:S02]  /*45d0*/  @!UP3 UMOV UR6, UR9 ;  /* 0x000000090006bc82 */ /* 0x000fe40008000000 */
[----:B------:R-:W3:Y:S02]  /*45e0*/  @!UP3 LDCU UR4, c[0x0][0xb20] ;  /* 0x00016400ff04b7ac */ /* 0x000ee40008000800 */
[----:B---3--:R-:W-:Y:S04]  /*45f0*/  @!UP3 USHF.R.U32.HI UR6, URZ, UR4, UR6 ;  /* 0x00000004ff06b299 */ /* 0x008fe80008011606 */
[----:B------:R-:W-:Y:S04]  /*4600*/  @!UP3 USEL UR6, UR7, UR6, !UP0 ;  /* 0x000000060706b287 */ /* 0x000fe8000c000000 */
[----:B------:R-:W-:Y:S02]  /*4610*/  @!UP3 UIADD3 UR4, UPT, UPT, -UR10, UR6, URZ ;  /* 0x000000060a04b290 */ /* 0x000fe4000fffe1ff */
[----:B------:R-:W-:Y:S02]  /*4620*/  @!UP3 UIADD3 UR6, UPT, UPT, UR10, -UR6, URZ ;  /* 0x800000060a06b290 */ /* 0x000fe4000fffe0ff */
[----:B------:R-:W-:Y:S02]  /*4630*/  @!UP3 UIMAD UR13, UR4, UR5, UR13 ;  /* 0x00000005040db2a4 */ /* 0x000fe4000f8e020d */
[----:B------:R-:W-:Y:S01]  /*4640*/  @!UP3 UIMAD UR7, UR6, UR22, UR7 ;  /* 0x000000160607b2a4 */ /* 0x000fe2000f8e0207 */
[----:B------:R-:W-:Y:S11]  /*4650*/  BRA.U UP4, `(.L_x_78) ;  /* 0x0000000104107547 */ /* 0x000ff6000b800000 */
[----:B------:R-:W-:Y:S04]  /*4660*/  MOV R3, UR37 ;  /* 0x0000002500037c02 */ /* 0x000fe80008000f00 */
[----:B------:R-:W-:Y:S04]  /*4670*/  SHF.L.U32 R3, R3, 0x1f, RZ ;  /* 0x0000001f03037819 */ /* 0x000fe800000006ff */
[----:B------:R-:W3:Y:S02]  /*4680*/  SYNCS.PHASECHK.TRANS64.TRYWAIT P1, [UR17+0x68], R3 ;  /* 0x00006803ff0075a7 */ /* 0x000ee40008021111 */
[----:B---3--:R-:W-:Y:S05]  /*4690*/  @!P1 BRA `(.L_x_79) ;  /* 0x0000002800589947 */ /* 0x008fea0003800000 */
.L_x_78:
[----:B------:R-:W-:Y:S05]  /*46a0*/  BRA.U !UP6, `(.L_x_80) ;  /* 0x000000010e387547 */ /* 0x000fea000b800000 */
[----:B------:R-:W-:Y:S01]  /*46b0*/  UPLOP3.LUT UP1, UPT, UPT, UPT, UP5, 0x80, 0x8 ;  /* 0x000000000008789c */ /* 0x000fe20003f2f050 */
[----:B--2---:R-:W-:Y:S01]  /*46c0*/  HFMA2 R0, -RZ, RZ, 0, 5.9604644775390625e-08 ;  /* 0x00000001ff007431 */ /* 0x004fe200000001ff */
[----:B------:R-:W2:Y:S01]  /*46d0*/  LDCU.64 UR8, c[0x0][0x358] ;  /* 0x00006b00ff0877ac */ /* 0x000ea20008000a00 */
[----:B------:R-:W-:Y:S03]  /*46e0*/  IMAD.MOV.U32 R79, RZ, RZ, 0x1 ;  /* 0x00000001ff4f7424 */ /* 0x000fe600078e00ff */
[----:B------:R-:W-:Y:S05]  /*46f0*/  PLOP3.LUT P1, PT, PT, PT, UP1, 0x80, 0x8 ;  /* 0x000000000008781c */ /* 0x000fea0003f2f018 */
[----:B------:R-:W3:Y:S01]  /*4700*/  @UP1 LDCU.64 UR4, c[0x0][0x888] ;  /* 0x00011100ff0417ac */ /* 0x000ee20008000a00 */
[----:B------:R-:W-:Y:S07]  /*4710*/  @UP1 UIMAD UR6, UR36, UR26, URZ ;  /* 0x0000001a240612a4 */ /* 0x000fee000f8e02ff */
[----:B------:R-:W-:Y:S01]  /*4720*/  @!P1 PRMT R79, R0, 0x7610, R79 ;  /* 0x00007610004f9816 */ /* 0x000fe2000000004f */
[----:B---3--:R-:W-:Y:S06]  /*4730*/  @UP1 UIMAD.WIDE UR4, UR6, 0x4, UR4 ;  /* 0x00000004060418a5 */ /* 0x008fec000f8e0204 */
[----:B------:R-:W-:Y:S01]  /*4740*/  IMAD.U32 R4, RZ, RZ, UR4 ;  /* 0x00000004ff047e24 */ /* 0x000fe2000f8e00ff */
[----:B------:R-:W-:Y:S04]  /*4750*/  MOV R5, UR5 ;  /* 0x0000000500057c02 */ /* 0x000fe80008000f00 */
[----:B------:R-:W3:Y:S01]  /*4760*/  @!UP1 LDCU UR4, c[0x0][0x880] ;  /* 0x00011000ff0497ac */ /* 0x000ee20008000800 */
[----:B--2--5:R4:W5:Y:S02]  /*4770*/  @P1 LDG.E R39, desc[UR8][R4.64] ;  /* 0x0000000804271981 */ /* 0x024964000c1e1900 */
[----:B---34-:R-:W-:Y:S07]  /*4780*/  @!P1 IMAD.U32 R39, RZ, RZ, UR4 ;  /* 0x00000004ff279e24 */ /* 0x018fee000f8e00ff */
.L_x_80:
[----:B-----5:R-:W-:Y:S01]  /*4790*/  @!P0 FSETP.EQ.AND P2, PT, R39, RZ, PT ;  /* 0x000000ff2700820b */ /* 0x020fe20003f42000 */
[----:B------:R-:W-:Y:S01]  /*47a0*/  @!UPT UIADD3 URZ, UPT, UPT, URZ, URZ, URZ ;  /* 0x000000fffffff290 */ /* 0x000fe2000fffe0ff */
[----:B------:R-:W-:Y:S11]  /*47b0*/  @!P0 BRA `(.L_x_81) ;  /* 0x0000000000148947 */ /* 0x000ff60003800000 */
[----:B------:R-:W-:Y:S02]  /*47c0*/  LOP3.LUT P0, RZ, R79, 0xff, RZ, 0xc0, !PT ;  /* 0x000000ff4fff7812 */ /* 0x000fe4000780c0ff */
[----:B------:R-:W-:Y:S04]  /*47d0*/  PLOP3.LUT P2, PT, PT, PT, UP1, 0x80, 0x8 ;  /* 0x000000000008781c */ /* 0x000fe80003f4f018 */
[----:B------:R-:W-:Y:S07]  /*47e0*/  PLOP3.LUT P2, PT, P2, PT, PT, 0x8, 0x80 ;  /* 0x000000000080781c */ /* 0x000fee000174e170 */
[----:B------:R-:W-:Y:S11]  /*47f0*/  @P0 FSETP.EQ.AND P2, PT, R39, RZ, PT ;  /* 0x000000ff2700020b */ /* 0x000ff60003f42000 */
[----:B------:R-:W-:Y:S02]  /*4800*/  @!UPT UIADD3 URZ, UPT, UPT, URZ, URZ, URZ ;  /* 0x000000fffffff290 */ /* 0x000fe4000fffe0ff */
.L_x_81:
[----:B------:R-:W3:Y:S01]  /*4810*/  SYNCS.PHASECHK.TRANS64.TRYWAIT P0, [UR17+0x58], R2 ;  /* 0x00005802ff0075a7 */ /* 0x000ee20008001111 */
[----:B------:R-:W-:Y:S02]  /*4820*/  ELECT P1, URZ, PT ;  /* 0x0000000000ff782f */ /* 0x000fe40003820000 */
[----:B------:R-:W-:Y:S01]  /*4830*/  IADD3 R10, PT, PT, R10, 0x1, RZ ;  /* 0x000000010a0a7810 */ /* 0x000fe20007ffe0ff */
[----:B---3--:R-:W-:Y:S10]  /*4840*/  @!P0 BRA `(.L_x_82) ;  /* 0x0000002800048947 */ /* 0x008ff40003800000 */
.L_x_135:
[----:B------:R-:W-:Y:S01]  /*4850*/  PLOP3.LUT P1, PT, P2, P1, PT, 0xf2, 0x2f ;  /* 0x00000000002f781c */ /* 0x000fe20001723e72 */
[----:B------:R-:W-:Y:S01]  /*4860*/  UMOV UR18, 0x0 ;  /* 0x0000000000127882 */ /* 0x000fe20000000000 */
[----:B------:R-:W-:Y:S01]  /*4870*/  UMOV UR19, 0x10000000 ;  /* 0x1000000000137882 */ /* 0x000fe20000000000 */
[----:B------:R-:W-:Y:S01]  /*4880*/  UMOV UR12, UR36 ;  /* 0x00000024000c7c82 */ /* 0x000fe20008000000 */
[----:B------:R-:W-:Y:S01]  /*4890*/  LOP3.LUT R11, R11, 0x1, RZ, 0x3c, !PT ;  /* 0x000000010b0b7812 */ /* 0x000fe200078e3cff */
[----:B------:R-:W-:Y:S01]  /*48a0*/  UMOV UR36, UR25 ;  /* 0x0000001900247c82 */ /* 0x000fe20008000000 */
[----:B------:R-:W-:Y:S07]  /*48b0*/  UPLOP3.LUT UP4, UPT, UPT, UPT, UPT, 0x80, 0x8 ;  /* 0x000000000008789c */ /* 0x000fee0003f8f070 */
[----:B--2---:R-:W-:Y:S01]  /*48c0*/  @!P1 IADD3 R2, P0, PT, R12, 0x580, RZ ;  /* 0x000005800c029810 */ /* 0x004fe20007f1e0ff */
[----:B------:R-:W-:Y:S03]  /*48d0*/  VOTEU.ALL UP0, P1 ;  /* 0x0000000000ff7886 */ /* 0x000fe60000800000 */
[----:B------:R-:W-:Y:S01]  /*48e0*/  @!P1 R2UR UR5, R2 ;  /* 0x00000000020592ca */ /* 0x000fe200000e0000 */
[----:B------:R-:W-:Y:S01]  /*48f0*/  @!P1 IMAD.X R0, RZ, RZ, R13, P0 ;  /* 0x000000ffff009224 */ /* 0x000fe200000e060d */
[----:B------:R-:W-:Y:S01]  /*4900*/  @!UP0 USHF.L.U32 UR10, UR45, 0x6, URZ ;  /* 0x000000062d0a8899 */ /* 0x000fe200080006ff */
[----:B------:R-:W-:Y:S01]  /*4910*/  ISETP.NE.AND P0, PT, R10, 0x2, PT ;  /* 0x000000020a00780c */ /* 0x000fe20003f05270 */
[----:B------:R-:W-:Y:S02]  /*4920*/  @!UP0 USHF.L.U32 UR11, UR46, 0x6, URZ ;  /* 0x000000062e0b8899 */ /* 0x000fe400080006ff */
[----:B------:R-:W-:Y:S01]  /*4930*/  @!P1 R2UR UR4, R0 ;  /* 0x00000000000492ca */ /* 0x000fe200000e0000 */
[----:B------:R-:W-:Y:S01]  /*4940*/  @!UP0 UIADD3 UR8, UPT, UPT, UR17, 0x200, URZ ;  /* 0x0000020011088890 */ /* 0x000fe2000fffe0ff */
[----:B------:R-:W-:Y:S01]  /*4950*/  SEL R0, RZ, 0x1, P0 ;  /* 0x00000001ff007807 */ /* 0x000fe20000000000 */
[----:B------:R-:W-:Y:S01]  /*4960*/  @!UP0 UIADD3 UR9, UPT, UPT, UR17, 0x50, URZ ;  /* 0x0000005011098890 */ /* 0x000fe2000fffe0ff */
[----:B------:R-:W-:Y:S01]  /*4970*/  SEL R10, R10, RZ, P0 ;  /* 0x000000ff0a0a7207 */ /* 0x000fe20000000000 */
[----:B------:R-:W-:Y:S01]  /*4980*/  VOTEU.ALL UP0, P1 ;  /* 0x0000000000ff7886 */ /* 0x000fe20000800000 */
[----:B------:R-:W-:Y:S01]  /*4990*/  LOP3.LUT R9, R9, R0, RZ, 0x3c, !PT ;  /* 0x0000000009097212 */ /* 0x000fe200078e3cff */
[----:B------:R-:W-:Y:S01]  /*49a0*/  IMAD.U32 R2, RZ, RZ, UR5 ;  /* 0x00000005ff027e24 */ /* 0x000fe2000f8e00ff */
[----:B------:R-:W-:Y:S02]  /*49b0*/  UIADD3 UR45, UPT, UPT, UR7, UR57, URZ ;  /* 0x00000039072d7290 */ /* 0x000fe4000fffe0ff */
[----:B------:R-:W-:Y:S03]  /*49c0*/  UIADD3 UR46, UPT, UPT, UR13, UR60, URZ ;  /* 0x0000003c0d2e7290 */ /* 0x000fe6000fffe0ff */
[----:B------:R-:W-:Y:S01]  /*49d0*/  IMAD.U32 R3, RZ, RZ, UR4 ;  /* 0x00000004ff037e24 */ /* 0x000fe2000f8e00ff */
[----:B------:R-:W-:Y:S04]  /*49e0*/  @!P1 R2UR UR4, R2 ;  /* 0x00000000020492ca */ /* 0x000fe800000e0000 */
[----:B------:R-:W-:Y:S11]  /*49f0*/  @!P1 R2UR UR5, R3 ;  /* 0x00000000030592ca */ /* 0x000ff600000e0000 */
[----:B------:R-:W-:Y:S02]  /*4a00*/  @!UPT UIADD3 URZ, UPT, UPT, URZ, URZ, URZ ;  /* 0x000000fffffff290 */ /* 0x000fe4000fffe0ff */
[----:B------:R2:W-:Y:S01]  /*4a10*/  @!UP0 UTMALDG.3D [UR8], [UR4], desc[UR18] ;  /* 0x00001208040085b4 */ /* 0x0005e20008011000 */
[----:B------:R2:W-:Y:S01]  /*4a20*/  @!P1 SYNCS.ARRIVE.TRANS64.RED.A0TR RZ, [UR17+0x50], R8 ;  /* 0x00005008ffff99a7 */ /* 0x0005e20008300411 */
[----:B------:R-:W-:Y:S01]  /*4a30*/  SYNCS.ARRIVE.TRANS64.RED.A1T0 RZ, [UR48], RZ ;  /* 0x000000ffffff79a7 */ /* 0x000fe20008100430 */
[----:B------:R-:W-:Y:S05]  /*4a40*/  BRA.U UP2, `(.L_x_83) ;  /* 0xfffffff502747547 */ /* 0x000fea000b83ffff */
[----:B------:R-:W-:Y:S07]  /*4a50*/  MOV R0, UR17 ;  /* 0x0000001100007c02 */ /* 0x000fee0008000f00 */
.L_x_84:
[----:B---3--:R-:W-:-:S04]  /*4a60*/  SHF.L.U32 R2, R11, 0x1f, RZ ;  /* 0x0000001f0b027819 */ /* 0x008fc800000006ff */
[----:B------:R3:W4:Y:S03]  /*4a70*/  SYNCS.PHASECHK.TRANS64.TRYWAIT P0, [R0+URZ+0x58], R2 ;  /* 0x00005802000075a7 */ /* 0x00072600080011ff */
[----:B----4-:R-:W-:Y:S05]  /*4a80*/  @!P0 NANOSLEEP.SYNCS 0x989680 ;  /* 0x009896800000895d */ /* 0x010fea0003900000 */
[----:B------:R-:W4:Y:S02]  /*4a90*/  @!P0 SYNCS.PHASECHK.TRANS64 P0, [R0+URZ+0x58], R2 ;  /* 0x00005802000085a7 */ /* 0x000f2400080010ff */
[----:B-12-4-:R-:W-:Y:S05]  /*4aa0*/  @P0 EXIT ;  /* 0x000000000000094d */ /* 0x016fea0003800000 */
[----:B------:R-:W-:Y:S05]  /*4ab0*/  BRA `(.L_x_84) ;  /* 0xfffffffc00e87947 */ /* 0x000fea000383ffff */
.L_x_75:
[----:B------:R-:W-:-:S06]  /*4ac0*/  UISETP.GE.AND UP0, UPT, UR18, 0x4, UPT ;  /* 0x000000041200788c */ /* 0x000fcc000bf06270 */
[----:B------:R-:W-:-:S13]  /*4ad0*/  PLOP3.LUT P0, PT, PT, PT, UP0, 0x80, 0x8 ;  /* 0x000000000008781c */ /* 0x000fda0003f0f008 */
[----:B-1----:R-:W-:Y:S05]  /*4ae0*/  @!P0 EXIT ;  /* 0x000000000000894d */ /* 0x002fea0003800000 */
[----:B------:R-:W-:Y:S01]  /*4af0*/  BAR.SYNC.DEFER_BLOCKING 0x6, 0xa0 ;  /* 0x0182800000007b1d */ /* 0x000fe20000010000 */
[C---:B------:R-:W-:Y:S02]  /*4b00*/  IMAD.SHL.U32 R7, R76.reuse, 0x40, RZ ;  /* 0x000000404c077824 */ /* 0x040fe400078e00ff */
[----:B------:R-:W-:Y:S02]  /*4b10*/  HFMA2 R81, -RZ, RZ, 0, 0 ;  /* 0x00000000ff517431 */ /* 0x000fe400000001ff */
[C---:B------:R-:W-:Y:S01]  /*4b20*/  IMAD.SHL.U32 R4, R76.reuse, 0x20, RZ ;  /* 0x000000204c047824 */ /* 0x040fe200078e00ff */
[----:B------:R-:W-:Y:S01]  /*4b30*/  CS2R R82, SRZ ;  /* 0x0000000000527805 */ /* 0x000fe2000001ff00 */
[----:B------:R-:W-:Y:S01]  /*4b40*/  IMAD.SHL.U32 R6, R76, 0x2, RZ ;  /* 0x000000024c067824 */ /* 0x000fe200078e00ff */
[----:B------:R-:W-:Y:S01]  /*4b50*/  UMOV UR44, 0x400 ;  /* 0x00000400002c7882 */ /* 0x000fe20000000000 */
[----:B------:R-:W-:Y:S01]  /*4b60*/  LOP3.LUT R5, R7, 0x180, RZ, 0xc0, !PT ;  /* 0x0000018007057812 */ /* 0x000fe200078ec0ff */
[----:B------:R-:W-:Y:S01]  /*4b70*/  ULEA UR44, UR48, UR44, 0x18 ;  /* 0x0000002c302c7291 */ /* 0x000fe2000f8ec0ff */
[----:B------:R-:W-:Y:S01]  /*4b80*/  LOP3.LUT R4, R4, 0xc00, RZ, 0xc0, !PT ;  /* 0x00000c0004047812 */ /* 0x000fe200078ec0ff */
[----:B------:R-:W1:Y:S01]  /*4b90*/  LDC.64 R72, c[0x0][0x888] ;  /* 0x00022200ff487b82 */ /* 0x000e620000000a00 */
[----:B------:R-:W-:Y:S01]  /*4ba0*/  LOP3.LUT R6, R5, 0x20, R6, 0xf8, !PT ;  /* 0x0000002005067812 */ /* 0x000fe200078ef806 */
[----:B------:R-:W-:Y:S01]  /*4bb0*/  IMAD.SHL.U32 R5, R76, 0x8, RZ ;  /* 0x000000084c057824 */ /* 0x000fe200078e00ff */
[----:B------:R-:W-:Y:S01]  /*4bc0*/  LOP3.LUT R4, R4, 0x40, R7, 0xf8, !PT ;  /* 0x0000004004047812 */ /* 0x000fe200078ef807 */
[----:B------:R-:W-:Y:S01]  /*4bd0*/  IMAD.U32 R37, R76, 0x10000, RZ ;  /* 0x000100004c257824 */ /* 0x000fe200078e00ff */
[----:B------:R-:W-:Y:S01]  /*4be0*/  UIADD3 UR4, UPT, UPT, UR44, 0x1200, URZ ;  /* 0x000012002c047890 */ /* 0x000fe2000fffe0ff */
[----:B------:R-:W-:Y:S01]  /*4bf0*/  IMAD.MOV.U32 R36, RZ, RZ, RZ ;  /* 0x000000ffff247224 */ /* 0x000fe200078e00ff */
[----:B------:R-:W-:Y:S01]  /*4c00*/  LOP3.LUT R5, R6, 0x30, R5, 0x78, !PT ;  /* 0x0000003006057812 */ /* 0x000fe200078e7805 */
[----:B------:R-:W2:Y:S01]  /*4c10*/  LDC.64 R74, c[0x0][0x890] ;  /* 0x00022400ff4a7b82 */ /* 0x000ea20000000a00 */
[----:B------:R-:W-:Y:S01]  /*4c20*/  LOP3.LUT R4, R4, 0x200, R7, 0xf8, !PT ;  /* 0x0000020004047812 */ /* 0x000fe200078ef807 */
[----:B------:R-:W-:Y:S01]  /*4c30*/  IMAD.MOV.U32 R84, RZ, RZ, RZ ;  /* 0x000000ffff547224 */ /* 0x000fe200078e00ff */
[----:B------:R-:W-:Y:S01]  /*4c40*/  LOP3.LUT R37, R37, 0x600000, RZ, 0xc0, !PT ;  /* 0x0060000025257812 */ /* 0x000fe200078ec0ff */
[----:B------:R-:W-:Y:S01]  /*4c50*/  IMAD.U32 R85, RZ, RZ, UR4 ;  /* 0x00000004ff557e24 */ /* 0x000fe2000f8e00ff */
[----:B------:R-:W-:Y:S01]  /*4c60*/  LOP3.LUT R78, R4, R5, RZ, 0xfc, !PT ;  /* 0x00000005044e7212 */ /* 0x000fe200078efcff */
[----:B------:R-:W3:Y:S01]  /*4c70*/  LDS R0, [UR44+0x120] ;  /* 0x0001202cff007984 */ /* 0x000ee20008000800 */
[----:B------:R-:W-:Y:S01]  /*4c80*/  IMAD.SHL.U32 R4, R76, 0x10, RZ ;  /* 0x000000104c047824 */ /* 0x000fe200078e00ff */
[----:B------:R-:W4:Y:S01]  /*4c90*/  LDC.64 R70, c[0x0][0x8b0] ;  /* 0x00022c00ff467b82 */ /* 0x000f220000000a00 */
[----:B------:R-:W-:Y:S01]  /*4ca0*/  IADD3 R77, PT, PT, R78, UR44, RZ ;  /* 0x0000002c4e4d7c10 */ /* 0x000fe2000fffe0ff */
[----:B------:R-:W1:Y:S02]  /*4cb0*/  LDCU UR50, c[0x0][0x370] ;  /* 0x00006e00ff3277ac */ /* 0x000e640008000800 */
[----:B------:R-:W-:Y:S01]  /*4cc0*/  LOP3.LUT R4, R4, 0x20, RZ, 0xc0, !PT ;  /* 0x0000002004047812 */ /* 0x000fe200078ec0ff */
[----:B------:R-:W1:Y:S03]  /*4cd0*/  LDCU.64 UR62, c[0x0][0x348] ;  /* 0x00006900ff3e77ac */ /* 0x000e660008000a00 */
[----:B------:R-:W1:Y:S01]  /*4ce0*/  LDC.64 R68, c[0x0][0x8a8] ;  /* 0x00022a00ff447b82 */ /* 0x000e620000000a00 */
[----:B------:R-:W-:Y:S01]  /*4cf0*/  IADD3 R77, PT, PT, -R4, 0x200, R77 ;  /* 0x00000200044d7810 */ /* 0x000fe20007ffe14d */
[----:B------:R-:W1:Y:S01]  /*4d00*/  LDCU UR43, c[0x0][0xb0c] ;  /* 0x00016180ff2b77ac */ /* 0x000e620008000800 */
[----:B------:R-:W1:Y:S01]  /*4d10*/  LDCU UR39, c[0x0][0xb30] ;  /* 0x00016600ff2777ac */ /* 0x000e620008000800 */
[----:B------:R-:W1:Y:S01]  /*4d20*/  LDCU.64 UR58, c[0x0][0x888] ;  /* 0x00011100ff3a77ac */ /* 0x000e620008000a00 */
[----:B------:R-:W1:Y:S01]  /*4d30*/  LDCU.64 UR40, c[0x0][0xb28] ;  /* 0x00016500ff2877ac */ /* 0x000e620008000a00 */
[----:B------:R-:W1:Y:S01]  /*4d40*/  LDCU.128 UR52, c[0x0][0xb10] ;  /* 0x00016200ff3477ac */ /* 0x000e620008000c00 */
[----:B------:R-:W1:Y:S01]  /*4d50*/  LDCU UR49, c[0x0][0x374] ;  /* 0x00006e80ff3177ac */ /* 0x000e620008000800 */
[----:B------:R-:W-:Y:S01]  /*4d60*/  UIADD3 UR56, UPT, UPT, UR44, 0x200, URZ ;  /* 0x000002002c387890 */ /* 0x000fe2000fffe0ff */
[----:B---3--:R-:W-:-:S11]  /*4d70*/  IMAD.IADD R37, R0, 0x1, R37 ;  /* 0x0000000100257824 */ /* 0x008fd600078e0225 */
.L_x_102:
[----:B------:R-:W-:Y:S02]  /*4d80*/  LEA R3, R81, UR44, 0x3 ;  /* 0x0000002c51037c11 */ /* 0x000fe4000f8e18ff */
[----:B------:R-:W-:Y:S02]  /*4d90*/  SHF.L.U32 R0, R83, 0x1f, RZ ;  /* 0x0000001f53007819 */ /* 0x000fe400000006ff */
[----:B-1----:R-:W-:Y:S02]  /*4da0*/  LEA R4, R81, UR44, 0x4 ;  /* 0x0000002c51047c11 */ /* 0x002fe4000f8e20ff */
[----:B------:R-:W3:Y:S02]  /*4db0*/  SYNCS.PHASECHK.TRANS64.TRYWAIT P0, [R3+URZ+0x70], R0 ;  /* 0x00007000030075a7 */ /* 0x000ee400080011ff */
[----:B--23--:R-:W-:Y:S05]  /*4dc0*/  @!P0 BRA `(.L_x_85) ;  /* 0x0000002000bc8947 */ /* 0x00cfea0003800000 */
.L_x_136:
[----:B------:R-:W1:Y:S01]  /*4dd0*/  LDS.128 R4, [R4+0x100] ;  /* 0x0001000004047984 */ /* 0x000e620000000c00 */
[----:B------:R-:W-:Y:S01]  /*4de0*/  UISETP.GE.AND UP0, UPT, UR42, 0x1, UPT ;  /* 0x000000012a00788c */ /* 0x000fe2000bf06270 */
[----:B------:R-:W-:Y:S01]  /*4df0*/  @!PT LDS RZ, [RZ] ;  /* 0x00000000fffff984 */ /* 0x000fe20000000800 */
[----:B------:R-:W-:Y:S01]  /*4e00*/  @!PT LDS RZ, [RZ] ;  /* 0x00000000fffff984 */ /* 0x000fe20000000800 */
[----:B------:R-:W-:Y:S01]  /*4e10*/  @!PT LDS RZ, [RZ] ;  /* 0x00000000fffff984 */ /* 0x000fe20000000800 */
[----:B------:R-:W-:Y:S01]  /*4e20*/  @!PT LDS RZ, [RZ] ;  /* 0x00000000fffff984 */ /* 0x000fe20000000800 */
[----:B------:R2:W-:Y:S06]  /*4e30*/  MEMBAR.ALL.CTA ;  /* 0x0000000000007992 */ /* 0x0005ec0000008000 */
[----:B--2---:R-:W2:Y:S01]  /*4e40*/  FENCE.VIEW.ASYNC.S ;  /* 0x00000000000073c6 */ /* 0x004ea20000000000 */
[----:B-1----:R-:W-:Y:S11]  /*4e50*/  LOP3.LUT P0, RZ, R6, 0x1, RZ, 0xc0, !PT ;  /* 0x0000000106ff7812 */ /* 0x002ff6000780c0ff */
[----:B------:R-:W-:Y:S02]  /*4e60*/  @!UPT UIADD3 URZ, UPT, UPT, URZ, URZ, URZ ;  /* 0x000000fffffff290 */ /* 0x000fe4000fffe0ff */
[----:B--2---:R-:W-:Y:S01]  /*4e70*/  VOTEU.ANY UP1, P0 ;  /* 0x0000000000ff7886 */ /* 0x004fe20000020100 */
[----:B------:R-:W-:Y:S01]  /*4e80*/  PLOP3.LUT P0, PT, PT, PT, UP1, 0x80, 0x8 ;  /* 0x000000000008781c */ /* 0x000fe20003f0f018 */
[----:B------:R-:W-:Y:S11]  /*4e90*/  UP2UR UR47, UPR, URZ, 0x2 ;  /* 0x00000002ff2f7883 */ /* 0x000ff60008000000 */
[----:B------:R-:W-:Y:S01]  /*4ea0*/  @!UPT UIADD3 URZ, UPT, UPT, URZ, URZ, URZ ;  /* 0x000000fffffff290 */ /* 0x000fe2000fffe0ff */
[----:B---3--:R-:W-:Y:S02]  /*4eb0*/  @P0 SHF.R.U32.HI R0, RZ, 0x10, R5 ;  /* 0x00000010ff000819 */ /* 0x008fe40000011605 */
        /* <DEDUP_REMOVED lines=12> */
[----:B------:R-:W2:Y:S01]  /*4f80*/  LDCU UR12, c[0x0][0xb20] ;  /* 0x00016400ff0c77ac */ /* 0x000ea20008000800 */
[----:B------:R-:W-:Y:S02]  /*4f90*/  UIMAD.WIDE.U32 UR4, UR49, UR55, URZ ;  /* 0x00000037310472a5 */ /* 0x000fe4000f8e00ff */
[----:B------:R-:W-:Y:S02]  /*4fa0*/  UIMAD.WIDE.U32 UR6, UR50, UR52, URZ ;  /* 0x00000034320672a5 */ /* 0x000fe4000f8e00ff */
[----:B------:R-:W-:Y:S02]  /*4fb0*/  UISETP.NE.AND UP0, UPT, UR54, 0x1, UPT ;  /* 0x000000013600788c */ /* 0x000fe4000bf05270 */
[----:B------:R-:W-:Y:S02]  /*4fc0*/  UIMAD.WIDE.U32 UR8, UR37, UR55, URZ ;  /* 0x00000037250872a5 */ /* 0x000fe4000f8e00ff */
[----:B------:R-:W-:Y:S02]  /*4fd0*/  UIMAD.WIDE.U32 UR10, UR38, UR52, URZ ;  /* 0x00000034260a72a5 */ /* 0x000fe4000f8e00ff */
[----:B------:R-:W-:Y:S02]  /*4fe0*/  UISETP.NE.AND UP1, UPT, UR43, 0x1, UPT ;  /* 0x000000012b00788c */ /* 0x000fe4000bf25270 */
[----:B------:R-:W-:Y:S01]  /*4ff0*/  UISETP.NE.AND UP2, UPT, UR42, 0x1, UPT ;  /* 0x000000012a00788c */ /* 0x000fe2000bf45270 */
[----:B------:R-:W-:Y:S02]  /*5000*/  UMOV UR4, UR5 ;  /* 0x0000000500047c82 */ /* 0x000fe40008000000 */
[----:B--2---:R-:W-:Y:S03]  /*5010*/  USHF.R.U32.HI UR5, URZ, UR12, UR4 ;  /* 0x0000000cff057299 */ /* 0x004fe60008011604 */
[----:B------:R-:W-:Y:S02]  /*5020*/  UMOV UR4, UR7 ;  /* 0x0000000700047c82 */ /* 0x000fe40008000000 */
[----:B------:R-:W-:Y:S02]  /*5030*/  USHF.R.U32.HI UR7, URZ, UR53, UR4 ;  /* 0x00000035ff077299 */ /* 0x000fe40008011604 */
[----:B------:R-:W-:Y:S02]  /*5040*/  USEL UR4, UR49, UR5, !UP0 ;  /* 0x0000000531047287 */ /* 0x000fe4000c000000 */
[----:B------:R-:W-:Y:S01]  /*5050*/  USEL UR7, UR50, UR7, !UP1 ;  /* 0x0000000732077287 */ /* 0x000fe2000c800000 */
[----:B------:R-:W-:Y:S01]  /*5060*/  UMOV UR5, UR9 ;  /* 0x0000000900057c82 */ /* 0x000fe20008000000 */
[----:B------:R-:W-:Y:S02]  /*5070*/  UIMAD.WIDE.U32 UR8, UR4, UR40, URZ ;  /* 0x00000028040872a5 */ /* 0x000fe4000f8e00ff */
[----:B------:R-:W-:Y:S03]  /*5080*/  USHF.R.U32.HI UR6, URZ, UR12, UR5 ;  /* 0x0000000cff067299 */ /* 0x000fe60008011605 */
[----:B------:R-:W-:Y:S01]  /*5090*/  UMOV UR5, UR11 ;  /* 0x0000000b00057c82 */ /* 0x000fe20008000000 */
[----:B------:R-:W-:Y:S02]  /*50a0*/  UIMAD.WIDE.U32 UR10, UR7, UR40, URZ ;  /* 0x00000028070a72a5 */ /* 0x000fe4000f8e00ff */
[----:B------:R-:W-:Y:S02]  /*50b0*/  USHF.R.U32.HI UR12, URZ, UR53, UR5 ;  /* 0x00000035ff0c7299 */ /* 0x000fe40008011605 */
[----:B------:R-:W-:Y:S01]  /*50c0*/  USEL UR6, UR37, UR6, !UP0 ;  /* 0x0000000625067287 */ /* 0x000fe2000c000000 */
[----:B------:R-:W-:Y:S02]  /*50d0*/  UMOV UR5, UR9 ;  /* 0x0000000900057c82 */ /* 0x000fe40008000000 */
[----:B------:R-:W-:Y:S01]  /*50e0*/  UMOV UR10, UR11 ;  /* 0x0000000b000a7c82 */ /* 0x000fe20008000000 */
[----:B------:R-:W-:Y:S02]  /*50f0*/  @UP2 USHF.R.U32.HI UR4, URZ, UR41, UR5 ;  /* 0x00000029ff042299 */ /* 0x000fe40008011605 */
[----:B------:R-:W-:Y:S02]  /*5100*/  @UP2 USHF.R.U32.HI UR7, URZ, UR41, UR10 ;  /* 0x00000029ff072299 */ /* 0x000fe4000801160a */
[----:B------:R-:W-:Y:S02]  /*5110*/  UIMAD UR4, UR42, UR4, URZ ;  /* 0x000000042a0472a4 */ /* 0x000fe4000f8e02ff */
[----:B------:R-:W-:Y:S02]  /*5120*/  UIMAD.WIDE.U32 UR10, UR6, UR40, URZ ;  /* 0x00000028060a72a5 */ /* 0x000fe4000f8e00ff */
[----:B------:R-:W-:Y:S02]  /*5130*/  USEL UR5, UR38, UR12, !UP1 ;  /* 0x0000000c26057287 */ /* 0x000fe4000c800000 */
[----:B------:R-:W-:Y:S02]  /*5140*/  UIMAD UR8, UR42, UR7, URZ ;  /* 0x000000072a0872a4 */ /* 0x000fe4000f8e02ff */
[----:B------:R-:W-:Y:S03]  /*5150*/  UISETP.GE.AND UP0, UPT, UR6, UR4, UPT ;  /* 0x000000040600728c */ /* 0x000fe6000bf06270 */
[----:B------:R-:W-:Y:S01]  /*5160*/  UMOV UR4, UR11 ;  /* 0x0000000b00047c82 */ /* 0x000fe20008000000 */
[----:B------:R-:W-:Y:S02]  /*5170*/  UISETP.GE.OR UP0, UPT, UR5, UR8, UP0 ;  /* 0x000000080500728c */ /* 0x000fe40008706670 */
[----:B------:R-:W-:Y:S02]  /*5180*/  USHF.R.U32.HI UR4, URZ, UR41, UR4 ;  /* 0x00000029ff047299 */ /* 0x000fe40008011604 */
[----:B------:R-:W-:Y:S02]  /*5190*/  UIMAD.WIDE.U32 UR8, UR5, UR40, URZ ;  /* 0x00000028050872a5 */ /* 0x000fe4000f8e00ff */
[----:B------:R-:W-:Y:S02]  /*51a0*/  USEL UR11, UR6, UR4, !UP2 ;  /* 0x00000004060b7287 */ /* 0x000fe4000d000000 */
[----:B------:R-:W-:Y:S02]  /*51b0*/  UIADD3 UR8, UPT, UPT, -UR5, URZ, URZ ;  /* 0x000000ff05087290 */ /* 0x000fe4000fffe1ff */
[----:B------:R-:W-:Y:S01]  /*51c0*/  UIADD3 UR10, UPT, UPT, -UR11, URZ, URZ ;  /* 0x000000ff0b0a7290 */ /* 0x000fe2000fffe1ff */
[----:B------:R-:W-:Y:S01]  /*51d0*/  @!UP0 UMOV UR4, UR9 ;  /* 0x0000000900048c82 */ /* 0x000fe20008000000 */
[----:B------:R-:W-:Y:S02]  /*51e0*/  UIADD3 UR9, UPT, UPT, -UR6, URZ, URZ ;  /* 0x000000ff06097290 */ /* 0x000fe4000fffe1ff */
[----:B------:R-:W-:Y:S02]  /*51f0*/  @!UP0 USHF.R.U32.HI UR4, URZ, UR41, UR4 ;  /* 0x00000029ff048299 */ /* 0x000fe40008011604 */
[----:B------:R-:W-:Y:S02]  /*5200*/  UIMAD UR10, UR42, UR10, UR6 ;  /* 0x0000000a2a0a72a4 */ /* 0x000fe4000f8e0206 */
[----:B------:R-:W-:Y:S04]  /*5210*/  @!UP0 USEL UR4, UR5, UR4, !UP2 ;  /* 0x0000000405048287 */ /* 0x000fe8000d000000 */
[----:B------:R-:W-:Y:S02]  /*5220*/  @!UP0 UIMAD UR10, UR7, UR10, UR4 ;  /* 0x0000000a070a82a4 */ /* 0x000fe4000f8e0204 */
[----:B------:R-:W-:Y:S02]  /*5230*/  @!UP0 UIADD3 UR11, UPT, UPT, UR11, -UR4, URZ ;  /* 0x800000040b0b8290 */ /* 0x000fe4000fffe0ff */
[----:B------:R-:W-:Y:S02]  /*5240*/  UIMAD UR7, UR43, UR8, UR38 ;  /* 0x000000082b0772a4 */ /* 0x000fe4000f8e0226 */
[----:B------:R-:W-:Y:S02]  /*5250*/  @!UP0 UIMAD UR6, UR11, UR42, UR5 ;  /* 0x0000002a0b0682a4 */ /* 0x000fe4000f8e0205 */
[----:B------:R-:W-:Y:S01]  /*5260*/  UIMAD UR4, UR54, UR9, UR37 ;  /* 0x00000009360472a4 */ /* 0x000fe2000f8e0225 */
[----:B------:R-:W-:Y:S02]  /*5270*/  @!UP0 UMOV UR5, UR10 ;  /* 0x0000000a00058c82 */ /* 0x000fe40008000000 */
[----:B------:R-:W-:Y:S02]  /*5280*/  UIMAD UR38, UR5, UR43, UR7 ;  /* 0x0000002b052672a4 */ /* 0x000fe4000f8e0207 */
[----:B------:R-:W-:Y:S11]  /*5290*/  UIMAD UR37, UR6, UR54, UR4 ;  /* 0x00000036062572a4 */ /* 0x000ff6000f8e0204 */
[----:B------:R-:W-:Y:S01]  /*52a0*/  @!UPT UIADD3 URZ, UPT, UPT, URZ, URZ, URZ ;  /* 0x000000fffffff290 */ /* 0x000fe2000fffe0ff */
.L_x_86:
[----:B------:R-:W-:Y:S01]  /*52b0*/  UISETP.NE.AND UP0, UPT, UR39, 0x1, UPT ;  /* 0x000000012700788c */ /* 0x000fe2000bf05270 */
[----:B------:R-:W-:Y:S10]  /*52c0*/  IADD3 R81, PT, PT, R81, 0x1, RZ ;  /* 0x0000000151517810 */ /* 0x000ff40007ffe0ff */
[----:B------:R-:W2:Y:S01]  /*52d0*/  @!UP0 LDCU.128 UR12, c[0x0][0xb10] ;  /* 0x00016200ff0c87ac */ /* 0x000ea20008000c00 */
[----:B------:R-:W3:Y:S01]  /*52e0*/  @!UP0 LDCU UR5, c[0x0][0xb0c] ;  /* 0x00016180ff0587ac */ /* 0x000ee20008000800 */
[----:B------:R-:W4:Y:S01]  /*52f0*/  @!UP0 LDCU UR10, c[0x0][0xb20] ;  /* 0x00016400ff0a87ac */ /* 0x000f220008000800 */
[----:B--2---:R-:W-:Y:S02]  /*5300*/  UIMAD.WIDE.U32 UR8, UR38, UR12, URZ ;  /* 0x0000000c260872a5 */ /* 0x004fe4000f8e00ff */
[----:B------:R-:W-:Y:S02]  /*5310*/  UIMAD.WIDE.U32 UR6, UR37, UR15, URZ ;  /* 0x0000000f250672a5 */ /* 0x000fe4000f8e00ff */
[----:B------:R-:W-:Y:S03]  /*5320*/  @!UP0 UISETP.NE.AND UP1, UPT, UR14, 0x1, UPT ;  /* 0x000000010e00888c */ /* 0x000fe6000bf25270 */
[----:B------:R-:W-:Y:S01]  /*5330*/  @!UP0 UMOV UR4, UR9 ;  /* 0x0000000900048c82 */ /* 0x000fe20008000000 */
[----:B---3--:R-:W-:Y:S02]  /*5340*/  @!UP0 UISETP.NE.AND UP2, UPT, UR5, 0x1, UPT ;  /* 0x000000010500888c */ /* 0x008fe4000bf45270 */
[----:B------:R-:W-:Y:S01]  /*5350*/  @!UP0 USHF.R.U32.HI UR4, URZ, UR13, UR4 ;  /* 0x0000000dff048299 */ /* 0x000fe20008011604 */
[----:B------:R-:W-:Y:S02]  /*5360*/  @!UP0 UMOV UR6, UR7 ;  /* 0x0000000700068c82 */ /* 0x000fe40008000000 */
[----:B----4-:R-:W-:Y:S02]  /*5370*/  @!UP0 USHF.R.U32.HI UR6, URZ, UR10, UR6 ;  /* 0x0000000aff068299 */ /* 0x010fe40008011606 */
[----:B------:R-:W-:Y:S02]  /*5380*/  @!UP0 USEL UR7, UR38, UR4, !UP2 ;  /* 0x0000000426078287 */ /* 0x000fe4000d000000 */
[----:B------:R-:W-:Y:S04]  /*5390*/  @!UP0 USEL UR6, UR37, UR6, !UP1 ;  /* 0x0000000625068287 */ /* 0x000fe8000c800000 */
[----:B------:R-:W-:Y:S02]  /*53a0*/  @!UP0 UIADD3 UR4, UPT, UPT, -UR7, UR6, URZ ;  /* 0x0000000607048290 */ /* 0x000fe4000fffe1ff */
[----:B------:R-:W-:Y:S02]  /*53b0*/  @!UP0 UIADD3 UR6, UPT, UPT, UR7, -UR6, URZ ;  /* 0x8000000607068290 */ /* 0x000fe4000fffe0ff */
[----:B------:R-:W-:Y:S02]  /*53c0*/  @!UP0 UIMAD UR38, UR4, UR5, UR38 ;  /* 0x00000005042682a4 */ /* 0x000fe4000f8e0226 */
[----:B------:R-:W-:Y:S02]  /*53d0*/  @!UP0 UIMAD UR37, UR6, UR14, UR37 ;  /* 0x0000000e062582a4 */ /* 0x000fe4000f8e0225 */
[----:B------:R-:W-:Y:S09]  /*53e0*/  ULOP3.LUT UP0, URZ, UR56, 0x1b0, URZ, 0xc0, !UPT ;  /* 0x000001b038ff7892 */ /* 0x000ff2000f80c0ff */
[----:B------:R-:W-:Y:S05]  /*53f0*/  BRA.U !UP0, `(.L_x_87) ;  /* 0x0000000108407547 */ /* 0x000fea000b800000 */
[----:B------:R-:W2:Y:S01]  /*5400*/  LDCU.64 UR8, c[0x4][0x80] ;  /* 0x01001000ff0877ac */ /* 0x000ea20008000a00 */
[----:B------:R-:W-:Y:S01]  /*5410*/  MOV R3, 0x0 ;  /* 0x0000000000037802 */ /* 0x000fe20000000f00 */
[----:B------:R-:W-:Y:S02]  /*5420*/  HFMA2 R12, -RZ, RZ, 0, 5.9604644775390625e-08 ;  /* 0x00000001ff0c7431 */ /* 0x000fe400000001ff */
[----:B------:R-:W-:Y:S02]  /*5430*/  IMAD.MOV.U32 R8, RZ, RZ, 0x70 ;  /* 0x00000070ff087424 */ /* 0x000fe400078e00ff */
[----:B------:R-:W-:Y:S01]  /*5440*/  IMAD.MOV.U32 R13, RZ, RZ, RZ ;  /* 0x000000ffff0d7224 */ /* 0x000fe200078e00ff */
[----:B------:R-:W3:Y:S01]  /*5450*/  LDCU.64 UR6, c[0x4][0x88] ;  /* 0x01001100ff0677ac */ /* 0x000ee20008000a00 */
[----:B------:R-:W4:Y:S01]  /*5460*/  LDC.64 R2, c[0x4][R3] ;  /* 0x0100000003027b82 */ /* 0x000f220000000a00 */
[----:B------:R-:W1:Y:S01]  /*5470*/  LDCU.64 UR4, c[0x4][0x8] ;  /* 0x01000100ff0477ac */ /* 0x000e620008000a00 */
[----:B--2---:R-:W-:Y:S01]  /*5480*/  MOV R5, UR9 ;  /* 0x0000000900057c02 */ /* 0x004fe20008000f00 */
[----:B------:R-:W-:Y:S01]  /*5490*/  IMAD.U32 R4, RZ, RZ, UR8 ;  /* 0x00000008ff047e24 */ /* 0x000fe2000f8e00ff */
[----:B---3--:R-:W-:Y:S01]  /*54a0*/  MOV R7, UR7 ;  /* 0x0000000700077c02 */ /* 0x008fe20008000f00 */
[----:B------:R-:W-:Y:S01]  /*54b0*/  IMAD.U32 R6, RZ, RZ, UR6 ;  /* 0x00000006ff067e24 */ /* 0x000fe2000f8e00ff */
[----:B-1----:R-:W-:Y:S01]  /*54c0*/  MOV R11, UR5 ;  /* 0x00000005000b7c02 */ /* 0x002fe20008000f00 */
[----:B------:R-:W-:Y:S02]  /*54d0*/  IMAD.U32 R10, RZ, RZ, UR4 ;  /* 0x00000004ff0a7e24 */ /* 0x000fe4000f8e00ff */
[----:B------:R-:W-:Y:S07]  /*54e0*/  LEPC R20, `(.L_x_87) ;  /* 0x000000001014794e */ /* 0x000fee0000000000 */
[----:B----45:R-:W-:Y:S05]  /*54f0*/  CALL.ABS.NOINC R2 ;  /* 0x0000000002007343 */ /* 0x030fea0003c00000 */
.L_x_87:
[----:B------:R-:W-:Y:S01]  /*5500*/  LOP3.LUT P0, RZ, R85, 0x1b0, RZ, 0xc0, !PT ;  /* 0x000001b055ff7812 */ /* 0x000fe2000780c0ff */
[----:B------:R-:W-:Y:S11]  /*5510*/  BSSY.RECONVERGENT B6, `(.L_x_88) ;  /* 0x0000013000067945 */ /* 0x000ff60003800200 */
[----:B------:R-:W-:Y:S01]  /*5520*/  @!UPT UIADD3 URZ, UPT, UPT, URZ, URZ, URZ ;  /* 0x000000fffffff290 */ /* 0x000fe2000fffe0ff */
[----:B------:R-:W-:Y:S05]  /*5530*/  @!P0 BRA `(.L_x_89) ;  /* 0x0000000000408947 */ /* 0x000fea0003800000 */
        /* <DEDUP_REMOVED lines=16> */
.L_x_89:
[----:B------:R-:W-:Y:S05]  /*5640*/  BSYNC.RECONVERGENT B6 ;  /* 0x0000000000067941 */ /* 0x000fea0003800200 */
.L_x_88:
[----:B------:R-:W-:Y:S01]  /*5650*/  ISETP.NE.U32.AND P3, PT, R74, RZ, PT ;  /* 0x000000ff4a00720c */ /* 0x000fe20003f65070 */
[----:B------:R-:W-:Y:S01]  /*5660*/  UISETP.NE.AND UP1, UPT, UR61, URZ, UPT ;  /* 0x000000ff3d00728c */ /* 0x000fe2000bf25270 */
[----:B------:R-:W-:Y:S02]  /*5670*/  ISETP.NE.U32.AND P4, PT, R70, RZ, PT ;  /* 0x000000ff4600720c */ /* 0x000fe40003f85070 */
[----:B------:R-:W-:Y:S02]  /*5680*/  ISETP.NE.AND.EX P3, PT, R75, RZ, PT, P3 ;  /* 0x000000ff4b00720c */ /* 0x000fe40003f65330 */
[----:B------:R-:W-:Y:S02]  /*5690*/  PLOP3.LUT P1, PT, PT, PT, PT, 0x8, 0x80 ;  /* 0x000000000080781c */ /* 0x000fe40003f2e170 */
[----:B------:R-:W-:Y:S02]  /*56a0*/  PLOP3.LUT P0, PT, PT, PT, UP1, 0x80, 0x8 ;  /* 0x000000000008781c */ /* 0x000fe40003f0f018 */
[----:B------:R-:W-:Y:S02]  /*56b0*/  ISETP.NE.AND.EX P4, PT, R71, RZ, PT, P4 ;  /* 0x000000ff4700720c */ /* 0x000fe40003f85340 */
[----:B------:R-:W2:Y:S09]  /*56c0*/  @UP1 LDCU.64 UR4, c[0x0][0x888] ;  /* 0x00011100ff0417ac */ /* 0x000eb20008000a00 */
[----:B------:R-:W-:Y:S01]  /*56d0*/  @P0 PLOP3.LUT P1, PT, P3, PT, PT, 0x80, 0x8 ;  /* 0x000000000008081c */ /* 0x000fe20001f2f070 */
[----:B--2---:R-:W-:Y:S04]  /*56e0*/  @UP1 UISETP.NE.U32.AND UP0, UPT, UR4, URZ, UPT ;  /* 0x000000ff0400128c */ /* 0x004fe8000bf05070 */
[----:B------:R-:W-:Y:S04]  /*56f0*/  @UP1 UISETP.NE.AND.EX UP0, UPT, UR5, URZ, UPT, UP0 ;  /* 0x000000ff0500128c */ /* 0x000fe8000bf05300 */
[----:B------:R-:W-:Y:S01]  /*5700*/  @UP1 USEL UR4, URZ, 0xffffffff, UP0 ;  /* 0xffffffffff041887 */ /* 0x000fe20008000000 */
[----:B------:R-:W-:Y:S11]  /*5710*/  @!P3 BRA `(.L_x_90) ;  /* 0x000000000030b947 */ /* 0x000ff60003800000 */
[----:B------:R-:W-:Y:S01]  /*5720*/  ISETP.NE.U32.AND P2, PT, R72, RZ, PT ;  /* 0x000000ff4800720c */ /* 0x000fe20003f45070 */
[----:B------:R-:W2:Y:S01]  /*5730*/  LDCU.64 UR6, c[0x0][0x358] ;  /* 0x00006b00ff0677ac */ /* 0x000ea20008000a00 */
[----:B------:R-:W-:Y:S02]  /*5740*/  IMAD.MOV.U32 R79, RZ, RZ, 0x1 ;  /* 0x00000001ff4f7424 */ /* 0x000fe400078e00ff */
[----:B------:R-:W-:Y:S11]  /*5750*/  ISETP.NE.AND.EX P2, PT, R73, RZ, PT, P2 ;  /* 0x000000ff4900720c */ /* 0x000ff60003f45320 */
[----:B------:R-:W-:Y:S02]  /*5760*/  @!UPT UIADD3 URZ, UPT, UPT, URZ, URZ, URZ ;  /* 0x000000fffffff290 */ /* 0x000fe4000fffe0ff */
[----:B------:R-:W3:Y:S01]  /*5770*/  @P2 LDC.64 R2, c[0x0][0x888] ;  /* 0x00022200ff022b82 */ /* 0x000ee20000000a00 */
[----:B-1----:R-:W-:Y:S04]  /*5780*/  @P2 IMAD R0, R74, UR36, RZ ;  /* 0x000000244a002c24 */ /* 0x002fe8000f8e02ff */
[----:B---3--:R-:W-:Y:S04]  /*5790*/  @P2 IMAD.WIDE R2, R0, 0x4, R2 ;  /* 0x0000000400022825 */ /* 0x008fe800078e0202 */
[----:B------:R-:W-:Y:S01]  /*57a0*/  HFMA2 R0, -RZ, RZ, 0, 5.9604644775390625e-08 ;  /* 0x00000001ff007431 */ /* 0x000fe200000001ff */
[----:B--2--5:R2:W5:Y:S04]  /*57b0*/  @P2 LDG.E R39, desc[UR6][R2.64] ;  /* 0x0000000602272981 */ /* 0x024568000c1e1900 */
[----:B------:R-:W-:Y:S01]  /*57c0*/  @!P2 PRMT R79, R0, 0x7610, R79 ;  /* 0x00007610004fa816 */ /* 0x000fe2000000004f */
[----:B--2---:R-:W3:Y:S06]  /*57d0*/  @!P2 LDC R39, c[0x0][0x880] ;  /* 0x00022000ff27ab82 */ /* 0x004eec0000000800 */
.L_x_90:
[----:B------:R-:W-:Y:S05]  /*57e0*/  @!P4 BRA `(.L_x_91) ;  /* 0x000000000024c947 */ /* 0x000fea0003800000 */
[----:B------:R-:W-:Y:S01]  /*57f0*/  ISETP.NE.U32.AND P2, PT, R68, RZ, PT ;  /* 0x000000ff4400720c */ /* 0x000fe20003f45070 */
[----:B------:R-:W2:Y:S03]  /*5800*/  LDCU.64 UR6, c[0x0][0x358] ;  /* 0x00006b00ff0677ac */ /* 0x000ea60008000a00 */
[----:B------:R-:W-:Y:S11]  /*5810*/  ISETP.NE.AND.EX P2, PT, R69, RZ, PT, P2 ;  /* 0x000000ff4500720c */ /* 0x000ff60003f45320 */
[----:B------:R-:W-:Y:S02]  /*5820*/  @!UPT UIADD3 URZ, UPT, UPT, URZ, URZ, URZ ;  /* 0x000000fffffff290 */ /* 0x000fe4000fffe0ff */
[----:B------:R-:W4:Y:S01]  /*5830*/  @P2 LDC.64 R2, c[0x0][0x8a8] ;  /* 0x00022a00ff022b82 */ /* 0x000f220000000a00 */
[----:B-1----:R-:W-:Y:S04]  /*5840*/  @P2 IMAD R0, R70, UR36, RZ ;  /* 0x0000002446002c24 */ /* 0x002fe8000f8e02ff */
[----:B----4-:R-:W-:Y:S05]  /*5850*/  @P2 IMAD.WIDE R2, R0, 0x4, R2 ;  /* 0x0000000400022825 */ /* 0x010fea00078e0202 */
[----:B--2--5:R2:W5:Y:S02]  /*5860*/  @P2 LDG.E R38, desc[UR6][R2.64] ;  /* 0x0000000602262981 */ /* 0x024564000c1e1900 */
[----:B--2---:R-:W4:Y:S02]  /*5870*/  @!P2 LDC R38, c[0x0][0x8a0] ;  /* 0x00022800ff26ab82 */ /* 0x004f240000000800 */
.L_x_91:
[----:B---3-5:R-:W-:Y:S01]  /*5880*/  @P0 FSETP.NEU.AND P4, PT, R39, RZ, PT ;  /* 0x000000ff2700020b */ /* 0x028fe20003f8d000 */
[----:B-1----:R-:W-:Y:S01]  /*5890*/  IMAD.U32 R0, RZ, RZ, UR4 ;  /* 0x00000004ff007e24 */ /* 0x002fe2000f8e00ff */
[----:B------:R-:W-:Y:S01]  /*58a0*/  @P0 LOP3.LUT P2, RZ, R79, 0xff, RZ, 0xc0, !PT ;  /* 0x000000ff4fff0812 */ /* 0x000fe2000784c0ff */
[----:B------:R-:W-:Y:S01]  /*58b0*/  BSSY B1, `(.L_x_92) ;  /* 0x0000039000017945 */ /* 0x000fe20003800000 */
[----:B------:R-:W-:Y:S02]  /*58c0*/  @P0 SEL R2, RZ, 0xffffffff, P4 ;  /* 0xffffffffff020807 */ /* 0x000fe40002000000 */
[----:B------:R-:W-:Y:S02]  /*58d0*/  CS2R R66, SRZ ;  /* 0x0000000000427805 */ /* 0x000fe4000001ff00 */
[----:B------:R-:W-:Y:S02]  /*58e0*/  LEA R22, R36, UR44, 0x3 ;  /* 0x0000002c24167c11 */ /* 0x000fe4000f8e18ff */
[----:B------:R-:W-:Y:S02]  /*58f0*/  CS2R R64, SRZ ;  /* 0x0000000000407805 */ /* 0x000fe4000001ff00 */
[----:B------:R-:W-:Y:S02]  /*5900*/  @P1 SEL R2, R0, R2, !P2 ;  /* 0x0000000200021207 */ /* 0x000fe40005000000 */
[----:B------:R-:W-:Y:S02]  /*5910*/  CS2R R18, SRZ ;  /* 0x0000000000127805 */ /* 0x000fe4000001ff00 */
[----:B------:R-:W-:Y:S02]  /*5920*/  SHF.L.U32 R3, R84, 0x1f, RZ ;  /* 0x0000001f54037819 */ /* 0x000fe400000006ff */
[----:B------:R-:W-:Y:S02]  /*5930*/  CS2R R16, SRZ ;  /* 0x0000000000107805 */ /* 0x000fe4000001ff00 */
[----:B------:R-:W-:Y:S02]  /*5940*/  @P0 LOP3.LUT R2, R2, 0x1, RZ, 0xc0, !PT ;  /* 0x0000000102020812 */ /* 0x000fe400078ec0ff */
[----:B------:R-:W-:Y:S02]  /*5950*/  PLOP3.LUT P5, PT, PT, PT, PT, 0x8, 0x80 ;  /* 0x000000000080781c */ /* 0x000fe40003fae170 */
[----:B------:R-:W-:Y:S02]  /*5960*/  ISETP.NE.U32.OR P1, PT, R2, 0x1, !P0 ;  /* 0x000000010200780c */ /* 0x000fe40004725470 */
[----:B------:R-:W-:Y:S11]  /*5970*/  LEA.HI R2, R36, R36, RZ, 0x1 ;  /* 0x0000002424027211 */ /* 0x000ff600078f08ff */
[----:B------:R-:W-:Y:S04]  /*5980*/  @P1 SHF.L.U32 R0, R82, 0x1f, RZ ;  /* 0x0000001f52001819 */ /* 0x000fe800000006ff */
[----:B------:R1:W2:Y:S01]  /*5990*/  @P1 SYNCS.PHASECHK.TRANS64.TRYWAIT P0, [UR44+0x50], R0 ;  /* 0x00005000ff0015a7 */ /* 0x0002a2000800112c */
[----:B------:R3:W3:Y:S01]  /*59a0*/  SYNCS.PHASECHK.TRANS64.TRYWAIT P4, [R22+URZ+0x90], R3 ;  /* 0x00009003160075a7 */ /* 0x0006e200080811ff */
[C---:B-1----:R-:W-:Y:S01]  /*59b0*/  IMAD.SHL.U32 R0, R2.reuse, 0x20, RZ ;  /* 0x0000002002007824 */ /* 0x042fe200078e00ff */
[----:B------:R-:W-:Y:S04]  /*59c0*/  LOP3.LUT R2, R2, 0xffe, RZ, 0xc0, !PT ;  /* 0x00000ffe02027812 */ /* 0x000fe800078ec0ff */
[----:B------:R-:W-:Y:S01]  /*59d0*/  LOP3.LUT R0, R0, 0xffffffc0, RZ, 0xc0, !PT ;  /* 0xffffffc000007812 */ /* 0x000fe200078ec0ff */
[----:B------:R-:W-:Y:S04]  /*59e0*/  IMAD.IADD R2, R36, 0x1, -R2 ;  /* 0x0000000124027824 */ /* 0x000fe800078e0a02 */
[----:B------:R-:W-:Y:S04]  /*59f0*/  IMAD.IADD R0, R37, 0x1, R0 ;  /* 0x0000000125007824 */ /* 0x000fe800078e0200 */
[----:B------:R-:W-:Y:S01]  /*5a00*/  IMAD R2, R2, 0x100000, R0 ;  /* 0x0010000002027824 */ /* 0x000fe200078e0200 */
[----:B--2---:R-:W-:Y:S01]  /*5a10*/  @P1 PLOP3.LUT P5, PT, P0, PT, PT, 0x8, 0x80 ;  /* 0x000000000080181c */ /* 0x004fe200007ae170 */
[----:B------:R-:W-:Y:S01]  /*5a20*/  @!UPT UIADD3 URZ, UPT, UPT, URZ, URZ, URZ ;  /* 0x000000fffffff290 */ /* 0x000fe2000fffe0ff */
[----:B---3--:R-:W-:Y:S11]  /*5a30*/  @!P1 BRA `(.L_x_93) ;  /* 0x0000000000809947 */ /* 0x008ff60003800000 */
[----:B------:R-:W-:Y:S01]  /*5a40*/  ISETP.NE.U32.AND P0, PT, RZ, UR58, PT ;  /* 0x0000003aff007c0c */ /* 0x000fe2000bf05070 */
[----:B------:R-:W-:Y:S01]  /*5a50*/  BSSY B0, `(.L_x_94) ;  /* 0x0000012000007945 */ /* 0x000fe20003800000 */
[----:B------:R-:W-:Y:S02]  /*5a60*/  FSETP.NEU.AND P2, PT, R39, RZ, PT ;  /* 0x000000ff2700720b */ /* 0x000fe40003f4d000 */
[----:B------:R-:W-:Y:S02]  /*5a70*/  CS2R R18, SRZ ;  /* 0x0000000000127805 */ /* 0x000fe4000001ff00 */
[----:B------:R-:W-:Y:S02]  /*5a80*/  ISETP.NE.AND.EX P0, PT, RZ, UR59, PT, P0 ;  /* 0x0000003bff007c0c */ /* 0x000fe4000bf05300 */
[----:B------:R-:W-:Y:S02]  /*5a90*/  CS2R R16, SRZ ;  /* 0x0000000000107805 */ /* 0x000fe4000001ff00 */
[----:B------:R-:W-:Y:S02]  /*5aa0*/  LOP3.LUT P1, RZ, R79, 0xff, RZ, 0xc0, !PT ;  /* 0x000000ff4fff7812 */ /* 0x000fe4000782c0ff */
[----:B------:R-:W-:Y:S02]  /*5ab0*/  CS2R R66, SRZ ;  /* 0x0000000000427805 */ /* 0x000fe4000001ff00 */
[----:B------:R-:W-:Y:S02]  /*5ac0*/  SEL R0, RZ, 0xffffffff, P2 ;  /* 0xffffffffff007807 */ /* 0x000fe40001000000 */
[----:B------:R-:W-:Y:S02]  /*5ad0*/  CS2R R64, SRZ ;  /* 0x0000000000407805 */ /* 0x000fe4000001ff00 */
[----:B------:R-:W-:Y:S04]  /*5ae0*/  SEL R4, RZ, 0xffffffff, P0 ;  /* 0xffffffffff047807 */ /* 0x000fe80000000000 */
[----:B------:R-:W-:Y:S04]  /*5af0*/  @P3 SEL R0, R4, R0, !P1 ;  /* 0x0000000004003207 */ /* 0x000fe80004800000 */
[----:B------:R-:W-:Y:S04]  /*5b00*/  LOP3.LUT R0, R0, 0x1, RZ, 0xc0, !PT ;  /* 0x0000000100007812 */ /* 0x000fe800078ec0ff */
[----:B------:R-:W-:Y:S01]  /*5b10*/  ISETP.NE.U32.AND P0, PT, R0, 0x1, PT ;  /* 0x000000010000780c */ /* 0x000fe20003f05070 */
[----:B------:R-:W-:Y:S01]  /*5b20*/  @!UPT UIADD3 URZ, UPT, UPT, URZ, URZ, URZ ;  /* 0x000000fffffff290 */ /* 0x000fe2000fffe0ff */
[----:B------:R-:W-:Y:S11]  /*5b30*/  @!P5 BRA `(.L_x_95) ;  /* 0x00000000000cd947 */ /* 0x000ff60003800000 */
[----:B------:R-:W-:Y:S04]  /*5b40*/  SHF.L.U32 R4, R82, 0x1f, RZ ;  /* 0x0000001f52047819 */ /* 0x000fe800000006ff */
[----:B------:R-:W1:Y:S02]  /*5b50*/  SYNCS.PHASECHK.TRANS64.TRYWAIT P1, [UR44+0x50], R4 ;  /* 0x00005004ff0075a7 */ /* 0x000e64000802112c */
[----:B-1----:R-:W-:Y:S05]  /*5b60*/  @!P1 BRA `(.L_x_96) ;  /* 0x0000001400689947 */ /* 0x002fea0003800000 */
.L_x_95:
[----:B------:R-:W-:Y:S05]  /*5b70*/  BSYNC B0 ;  /* 0x0000000000007941 */ /* 0x000fea0003800000 */
.L_x_94:
[----:B------:R2:W3:Y:S01]  /*5b80*/  @P0 LDS.128 R16, [R78+UR44+0x200] ;  /* 0x0002002c4e100984 */ /* 0x0004e20008000c00 */
[----:B------:R-:W-:Y:S01]  /*5b90*/  UIADD3 UR4, UPT, UPT, UR44, 0x58, URZ ;  /* 0x000000582c047890 */ /* 0x000fe2000fffe0ff */
[----:B------:R-:W-:Y:S02]  /*5ba0*/  LOP3.LUT R82, R82, 0x1, RZ, 0x3c, !PT ;  /* 0x0000000152527812 */ /* 0x000fe400078e3cff */
[----:B------:R2:W1:Y:S01]  /*5bb0*/  @P0 LDS.128 R64, [R77+0x10] ;  /* 0x000010004d400984 */ /* 0x0004620000000c00 */
[----:B------:R-:W-:Y:S01]  /*5bc0*/  UPRMT UR4, UR48, 0x654, UR4 ;  /* 0x0000065430047896 */ /* 0x000fe20008000004 */
[----:B------:R-:W-:Y:S01]  /*5bd0*/  @!PT LDS RZ, [RZ] ;  /* 0x00000000fffff984 */ /* 0x000fe20000000800 */
[----:B------:R-:W-:Y:S01]  /*5be0*/  @!PT LDS RZ, [RZ] ;  /* 0x00000000fffff984 */ /* 0x000fe20000000800 */
[----:B------:R-:W-:Y:S01]  /*5bf0*/  @!PT LDS RZ, [RZ] ;  /* 0x00000000fffff984 */ /* 0x000fe20000000800 */
[----:B------:R-:W-:Y:S01]  /*5c00*/  @!PT LDS RZ, [RZ] ;  /* 0x00000000fffff984 */ /* 0x000fe20000000800 */
[----:B------:R5:W-:Y:S06]  /*5c10*/  MEMBAR.ALL.CTA ;  /* 0x0000000000007992 */ /* 0x000bec0000008000 */
[----:B-----5:R-:W5:Y:S02]  /*5c20*/  FENCE.VIEW.ASYNC.S ;  /* 0x00000000000073c6 */ /* 0x020f640000000000 */
[----:B-----5:R-:W-:Y:S03]  /*5c30*/  SYNCS.ARRIVE.TRANS64.RED.A1T0 RZ, [UR4], RZ ;  /* 0x000000ffffff79a7 */ /* 0x020fe60008100404 */
.L_x_93:
[----:B------:R-:W-:Y:S05]  /*5c40*/  BSYNC B1 ;  /* 0x0000000000017941 */ /* 0x000fea0003800000 */
.L_x_92:
[----:B-1----:R-:W-:Y:S04]  /*5c50*/  SHF.R.U32.HI R0, RZ, 0x15, R2 ;  /* 0x00000015ff007819 */ /* 0x002fe80000011602 */
[----:B------:R-:W-:Y:S01]  /*5c60*/  LOP3.LUT P0, RZ, R0, 0x3, R80, 0x48, !PT ;  /* 0x0000000300ff7812 */ /* 0x000fe20007804850 */
[----:B------:R-:W-:Y:S01]  /*5c70*/  @!UPT UIADD3 URZ, UPT, UPT, URZ, URZ, URZ ;  /* 0x000000fffffff290 */ /* 0x000fe2000fffe0ff */
[----:B------:R-:W-:Y:S11]  /*5c80*/  @P4 BRA `(.L_x_97) ;  /* 0x0000000000084947 */ /* 0x000ff60003800000 */
[----:B------:R-:W1:Y:S02]  /*5c90*/  SYNCS.PHASECHK.TRANS64.TRYWAIT P1, [R22+URZ+0x90], R3 ;  /* 0x00009003160075a7 */ /* 0x000e6400080211ff */
[----:B-1----:R-:W-:Y:S05]  /*5ca0*/  @!P1 BRA `(.L_x_98) ;  /* 0x0000001400309947 */ /* 0x002fea0003800000 */
.L_x_97:
[----:B------:R-:W-:Y:S05]  /*5cb0*/  @!P0 BRA `(.L_x_99) ;  /* 0x0000000000408947 */ /* 0x000fea0003800000 */
[----:B------:R-:W1:Y:S01]  /*5cc0*/  LDCU.64 UR8, c[0x4][0x70] ;  /* 0x01000e00ff0877ac */ /* 0x000e620008000a00 */
[----:B------:R-:W-:Y:S01]  /*5cd0*/  MOV R15, 0x0 ;  /* 0x00000000000f7802 */ /* 0x000fe20000000f00 */
[----:B------:R-:W-:Y:S02]  /*5ce0*/  HFMA2 R12, -RZ, RZ, 0, 5.9604644775390625e-08 ;  /* 0x00000001ff0c7431 */ /* 0x000fe400000001ff */
[----:B------:R-:W-:Y:S02]  /*5cf0*/  IMAD.MOV.U32 R8, RZ, RZ, 0x192 ;  /* 0x00000192ff087424 */ /* 0x000fe400078e00ff */
[----:B------:R-:W-:Y:S01]  /*5d00*/  IMAD.MOV.U32 R13, RZ, RZ, RZ ;  /* 0x000000ffff0d7224 */ /* 0x000fe200078e00ff */
[----:B------:R-:W5:Y:S01]  /*5d10*/  LDCU.64 UR6, c[0x4][0x78] ;  /* 0x01000f00ff0677ac */ /* 0x000f620008000a00 */
[----:B------:R-:W2:Y:S01]  /*5d20*/  LDC.64 R14, c[0x4][R15] ;  /* 0x010000000f0e7b82 */ /* 0x000ea20000000a00 */
[----:B------:R-:W3:Y:S01]  /*5d30*/  LDCU.64 UR4, c[0x4][0x10] ;  /* 0x01000200ff0477ac */ /* 0x000ee20008000a00 */
[----:B-1----:R-:W-:Y:S01]  /*5d40*/  MOV R5, UR9 ;  /* 0x0000000900057c02 */ /* 0x002fe20008000f00 */
[----:B------:R-:W-:Y:S01]  /*5d50*/  IMAD.U32 R4, RZ, RZ, UR8 ;  /* 0x00000008ff047e24 */ /* 0x000fe2000f8e00ff */
[----:B-----5:R-:W-:Y:S01]  /*5d60*/  MOV R7, UR7 ;  /* 0x0000000700077c02 */ /* 0x020fe20008000f00 */
[----:B------:R-:W-:Y:S01]  /*5d70*/  IMAD.U32 R6, RZ, RZ, UR6 ;  /* 0x00000006ff067e24 */ /* 0x000fe2000f8e00ff */
[----:B---3--:R-:W-:Y:S01]  /*5d80*/  MOV R11, UR5 ;  /* 0x00000005000b7c02 */ /* 0x008fe20008000f00 */
[----:B------:R-:W-:Y:S02]  /*5d90*/  IMAD.U32 R10, RZ, RZ, UR4 ;  /* 0x00000004ff0a7e24 */ /* 0x000fe4000f8e00ff */
[----:B------:R-:W-:Y:S07]  /*5da0*/  LEPC R20, `(.L_x_99) ;  /* 0x000000001014794e */ /* 0x000fee0000000000 */
[----:B--2-4-:R-:W-:Y:S05]  /*5db0*/  CALL.ABS.NOINC R14 ;  /* 0x000000000e007343 */ /* 0x014fea0003c00000 */
.L_x_99:
[----:B------:R-:W-:Y:S01]  /*5dc0*/  LOP3.LUT P0, RZ, R76, 0x60, RZ, 0xc0, !PT ;  /* 0x000000604cff7812 */ /* 0x000fe2000780c0ff */
[----:B------:R-:W-:Y:S05]  /*5dd0*/  WARPSYNC.ALL ;  /* 0x0000000000007948 */ /* 0x000fea0003800000 */
[----:B------:R-:W-:Y:S01]  /*5de0*/  R2UR UR4, R2 ;  /* 0x00000000020472ca */ /* 0x000fe200000e0000 */
[----:B------:R-:W-:Y:S01]  /*5df0*/  BSSY.RECONVERGENT B0, `(.L_x_100) ;  /* 0x000009f000007945 */ /* 0x000fe20003800200 */
[-C--:B---3--:R-:W-:Y:S02]  /*5e00*/  F2FP.F16.E5M2.UNPACK_B R2, R16.reuse ;  /* 0x00000010ff02723e */ /* 0x088fe400020004ff */
[----:B------:R-:W-:Y:S02]  /*5e10*/  F2FP.F16.E5M2.UNPACK_B R16, R16.H1 ;  /* 0x00000010ff10723e */ /* 0x000fe400030004ff */
[----:B------:R-:W-:Y:S01]  /*5e20*/  R2UR UR5, R22 ;  /* 0x00000000160572ca */ /* 0x000fe200000e0000 */
[----:B------:R-:W-:Y:S01]  /*5e30*/  HADD2.F32 R0, -RZ, R2.H0_H0 ;  /* 0x20000002ff007230 */ /* 0x000fe20000004100 */
[-C--:B------:R-:W-:Y:S01]  /*5e40*/  F2FP.F16.E5M2.UNPACK_B R42, R17.reuse ;  /* 0x00000011ff2a723e */ /* 0x080fe200020004ff */
[--C-:B------:R-:W-:Y:S01]  /*5e50*/  HADD2.F32 R3, -RZ, R16.reuse.H0_H0 ;  /* 0x20000010ff037230 */ /* 0x100fe20000004100 */
[----:B------:R-:W-:Y:S01]  /*5e60*/  F2FP.F16.E5M2.UNPACK_B R44, R17.H1 ;  /* 0x00000011ff2c723e */ /* 0x000fe200030004ff */
[----:B------:R-:W-:Y:S01]  /*5e70*/  HADD2.F32 R40, -RZ, R16.H1_H1 ;  /* 0x30000010ff287230 */ /* 0x000fe20000004100 */
[-C--:B------:R-:W-:Y:S01]  /*5e80*/  F2FP.F16.E5M2.UNPACK_B R46, R18.reuse ;  /* 0x00000012ff2e723e */ /* 0x080fe200020004ff */
[----:B------:R-:W-:Y:S01]  /*5e90*/  HADD2.F32 R2, -RZ, R2.H1_H1 ;  /* 0x30000002ff027230 */ /* 0x000fe20000004100 */
[----:B------:R-:W-:Y:S01]  /*5ea0*/  F2FP.F16.E5M2.UNPACK_B R48, R18.H1 ;  /* 0x00000012ff30723e */ /* 0x000fe200030004ff */
[--C-:B------:R-:W-:Y:S01]  /*5eb0*/  HADD2.F32 R41, -RZ, R42.reuse.H0_H0 ;  /* 0x2000002aff297230 */ /* 0x100fe20000004100 */
[-C--:B------:R-:W-:Y:S01]  /*5ec0*/  F2FP.F16.E5M2.UNPACK_B R50, R19.reuse ;  /* 0x00000013ff32723e */ /* 0x080fe200020004ff */
[----:B------:R-:W-:Y:S01]  /*5ed0*/  HADD2.F32 R42, -RZ, R42.H1_H1 ;  /* 0x3000002aff2a7230 */ /* 0x000fe20000004100 */
[----:B------:R-:W-:Y:S01]  /*5ee0*/  F2FP.F16.E5M2.UNPACK_B R52, R19.H1 ;  /* 0x00000013ff34723e */ /* 0x000fe200030004ff */
[----:B------:R-:W-:Y:S01]  /*5ef0*/  HADD2.F32 R43, -RZ, R44.H0_H0 ;  /* 0x2000002cff2b7230 */ /* 0x000fe20000004100 */
[----:B------:R-:W-:Y:S01]  /*5f00*/  LDTM.16dp32bit_t0_t15.x32 R4, tmem[UR4] ;  /* 0x00000004000479ee */ /* 0x000fe20008a80000 */
[----:B------:R-:W1:Y:S01]  /*5f10*/  LDTM.16dp32bit_t16_t31.x32 R4, tmem[UR4+0x20] ;  /* 0x00002004000479ee */ /* 0x000e620008aa0000 */
[----:B------:R-:W-:Y:S01]  /*5f20*/  NOP ;  /* 0x0000000000007918 */ /* 0x000fe20000000000 */
[----:B------:R-:W-:Y:S01]  /*5f30*/  UIADD3 UR4, UPT, UPT, UR5, 0xb0, URZ ;  /* 0x000000b005047890 */ /* 0x000fe2000fffe0ff */
[--C-:B------:R-:W-:Y:S01]  /*5f40*/  HADD2.F32 R45, -RZ, R46.reuse.H0_H0 ;  /* 0x2000002eff2d7230 */ /* 0x100fe20000004100 */
[----:B------:R-:W-:Y:S01]  /*5f50*/  F2FP.F16.E5M2.UNPACK_B R54, R64 ;  /* 0x00000040ff36723e */ /* 0x000fe200020004ff */
[----:B------:R-:W-:Y:S01]  /*5f60*/  HADD2.F32 R46, -RZ, R46.H1_H1 ;  /* 0x3000002eff2e7230 */ /* 0x000fe20000004100 */
[----:B------:R-:W-:Y:S01]  /*5f70*/  UPRMT UR4, UR48, 0x654, UR4 ;  /* 0x0000065430047896 */ /* 0x000fe20008000004 */
[--C-:B------:R-:W-:Y:S01]  /*5f80*/  HADD2.F32 R49, -RZ, R50.reuse.H0_H0 ;  /* 0x20000032ff317230 */ /* 0x100fe20000004100 */
[-C--:B------:R-:W-:Y:S01]  /*5f90*/  F2FP.F16.E5M2.UNPACK_B R58, R65.reuse ;  /* 0x00000041ff3a723e */ /* 0x080fe200020004ff */
[----:B------:R-:W-:Y:S01]  /*5fa0*/  HADD2.F32 R50, -RZ, R50.H1_H1 ;  /* 0x30000032ff327230 */ /* 0x000fe20000004100 */
[----:B------:R-:W-:Y:S01]  /*5fb0*/  F2FP.F16.E5M2.UNPACK_B R62, R66 ;  /* 0x00000042ff3e723e */ /* 0x000fe200020004ff */
[--C-:B------:R-:W-:Y:S01]  /*5fc0*/  HADD2.F32 R53, -RZ, R54.reuse.H0_H0 ;  /* 0x20000036ff357230 */ /* 0x100fe20000004100 */
[----:B------:R-:W-:Y:S01]  /*5fd0*/  F2FP.F16.E5M2.UNPACK_B R56, R64.H1 ;  /* 0x00000040ff38723e */ /* 0x000fe200030004ff */
[----:B------:R-:W-:Y:S01]  /*5fe0*/  HADD2.F32 R54, -RZ, R54.H1_H1 ;  /* 0x30000036ff367230 */ /* 0x000fe20000004100 */
[----:B------:R-:W-:Y:S01]  /*5ff0*/  F2FP.F16.E5M2.UNPACK_B R60, R65.H1 ;  /* 0x00000041ff3c723e */ /* 0x000fe200030004ff */
[----:B-1----:R-:W-:Y:S01]  /*6000*/  SYNCS.ARRIVE.TRANS64.RED.A1T0 RZ, [UR4], RZ ;  /* 0x000000ffffff79a7 */ /* 0x002fe20008100404 */
[--C-:B------:R-:W-:Y:S01]  /*6010*/  HADD2.F32 R57, -RZ, R58.reuse.H0_H0 ;  /* 0x2000003aff397230 */ /* 0x100fe20000004100 */
[-C--:B------:R-:W-:Y:S01]  /*6020*/  F2FP.F16.E5M2.UNPACK_B R65, R67.reuse ;  /* 0x00000043ff41723e */ /* 0x080fe200020004ff */
[----:B------:R-:W-:Y:S01]  /*6030*/  HADD2.F32 R58, -RZ, R58.H1_H1 ;  /* 0x3000003aff3a7230 */ /* 0x000fe20000004100 */
[----:B------:R-:W-:Y:S01]  /*6040*/  F2FP.F16.E5M2.UNPACK_B R64, R66.H1 ;  /* 0x00000042ff40723e */ /* 0x000fe200030004ff */
[--C-:B------:R-:W-:Y:S01]  /*6050*/  HADD2.F32 R61, -RZ, R62.reuse.H0_H0 ;  /* 0x2000003eff3d7230 */ /* 0x100fe20000004100 */
[----:B------:R-:W-:Y:S01]  /*6060*/  F2FP.F16.E5M2.UNPACK_B R67, R67.H1 ;  /* 0x00000043ff43723e */ /* 0x000fe200030004ff */
[----:B------:R-:W-:Y:S01]  /*6070*/  HADD2.F32 R62, -RZ, R62.H1_H1 ;  /* 0x3000003eff3e7230 */ /* 0x000fe20000004100 */
[----:B------:R-:W-:Y:S01]  /*6080*/  IADD3 R36, PT, PT, R36, 0x1, RZ ;  /* 0x0000000124247810 */ /* 0x000fe20007ffe0ff */
[C---:B----4-:R-:W-:Y:S01]  /*6090*/  FMUL R4, R38.reuse, R4 ;  /* 0x0000000426047220 */ /* 0x050fe20000400000 */
[C---:B------:R-:W-:Y:S01]  /*60a0*/  FMUL R5, R38.reuse, R5 ;  /* 0x0000000526057220 */ /* 0x040fe20000400000 */
[C---:B------:R-:W-:Y:S01]  /*60b0*/  FMUL R8, R38.reuse, R8 ;  /* 0x0000000826087220 */ /* 0x040fe20000400000 */
[C---:B------:R-:W-:Y:S01]  /*60c0*/  FMUL R9, R38.reuse, R9 ;  /* 0x0000000926097220 */ /* 0x040fe20000400000 */
[C---:B------:R-:W-:Y:S01]  /*60d0*/  FFMA R4, R39.reuse, R0, R4 ;  /* 0x0000000027047223 */ /* 0x040fe20000000004 */
[C---:B------:R-:W-:Y:S01]  /*60e0*/  FFMA R5, R39.reuse, R2, R5 ;  /* 0x0000000227057223 */ /* 0x040fe20000000005 */
[C---:B------:R-:W-:Y:S01]  /*60f0*/  FMUL R12, R38.reuse, R12 ;  /* 0x0000000c260c7220 */ /* 0x040fe20000400000 */
        /* <DEDUP_REMOVED lines=10> */
[----:B------:R-:W-:Y:S02]  /*61a0*/  HADD2.F32 R44, -RZ, R44.H1_H1 ;  /* 0x3000002cff2c7230 */ /* 0x000fe40000004100 */
[C---:B------:R-:W-:Y:S01]  /*61b0*/  FMUL R10, R38.reuse, R10 ;  /* 0x0000000a260a7220 */ /* 0x040fe20000400000 */
[C---:B------:R-:W-:Y:S01]  /*61c0*/  FFMA R6, R39.reuse, R3, R6 ;  /* 0x0000000327067223 */ /* 0x040fe20000000006 */
[C---:B------:R-:W-:Y:S01]  /*61d0*/  FFMA R7, R39.reuse, R40, R7 ;  /* 0x0000002827077223 */ /* 0x040fe20000000007 */
[C---:B------:R-:W-:Y:S01]  /*61e0*/  FFMA R8, R39.reuse, R41, R8 ;  /* 0x0000002927087223 */ /* 0x040fe20000000008 */
[C---:B------:R-:W-:Y:S01]  /*61f0*/  FFMA R9, R39.reuse, R42, R9 ;  /* 0x0000002a27097223 */ /* 0x040fe20000000009 */
[----:B------:R-:W-:Y:S01]  /*6200*/  FFMA R10, R39, R43, R10 ;  /* 0x0000002b270a7223 */ /* 0x000fe2000000000a */
[--C-:B------:R-:W-:Y:S01]  /*6210*/  HADD2.F32 R40, -RZ, R65.reuse.H0_H0 ;  /* 0x20000041ff287230 */ /* 0x100fe20000004100 */
[----:B------:R-:W-:Y:S01]  /*6220*/  F2FP.SATFINITE.E5M2.F32.PACK_AB_MERGE_C R86, R7, R6, RZ ;  /* 0x000000060756723e */ /* 0x000fe200048060ff */
[C---:B------:R-:W-:Y:S01]  /*6230*/  FMUL R7, R38.reuse, R24 ;  /* 0x0000001826077220 */ /* 0x040fe20000400000 */
[C---:B------:R-:W-:Y:S01]  /*6240*/  FMUL R24, R38.reuse, R29 ;  /* 0x0000001d26187220 */ /* 0x040fe20000400000 */
[C---:B------:R-:W-:Y:S01]  /*6250*/  FMUL R29, R38.reuse, R34 ;  /* 0x00000022261d7220 */ /* 0x040fe20000400000 */
[----:B------:R-:W-:Y:S02]  /*6260*/  HADD2.F32 R65, -RZ, R65.H1_H1 ;  /* 0x30000041ff417230 */ /* 0x000fe40000004100 */
[C---:B------:R-:W-:Y:S01]  /*6270*/  FMUL R11, R38.reuse, R11 ;  /* 0x0000000b260b7220 */ /* 0x040fe20000400000 */
[--C-:B------:R-:W-:Y:S02]  /*6280*/  HADD2.F32 R47, -RZ, R48.reuse.H0_H0 ;  /* 0x20000030ff2f7230 */ /* 0x100fe40000004100 */
[C---:B------:R-:W-:Y:S01]  /*6290*/  FMUL R14, R38.reuse, R14 ;  /* 0x0000000e260e7220 */ /* 0x040fe20000400000 */
[----:B------:R-:W-:Y:S02]  /*62a0*/  HADD2.F32 R48, -RZ, R48.H1_H1 ;  /* 0x30000030ff307230 */ /* 0x000fe40000004100 */
[C---:B------:R-:W-:Y:S01]  /*62b0*/  FFMA R11, R39.reuse, R44, R11 ;  /* 0x0000002c270b7223 */ /* 0x040fe2000000000b */
[C---:B------:R-:W-:Y:S01]  /*62c0*/  FFMA R12, R39.reuse, R45, R12 ;  /* 0x0000002d270c7223 */ /* 0x040fe2000000000c */
[C---:B------:R-:W-:Y:S01]  /*62d0*/  FFMA R13, R39.reuse, R46, R13 ;  /* 0x0000002e270d7223 */ /* 0x040fe2000000000d */
[----:B------:R-:W-:Y:S01]  /*62e0*/  FFMA R14, R39, R47, R14 ;  /* 0x0000002f270e7223 */ /* 0x000fe2000000000e */
[C---:B------:R-:W-:Y:S01]  /*62f0*/  FMUL R15, R38.reuse, R15 ;  /* 0x0000000f260f7220 */ /* 0x040fe20000400000 */
[--C-:B------:R-:W-:Y:S01]  /*6300*/  HADD2.F32 R51, -RZ, R52.reuse.H0_H0 ;  /* 0x20000034ff337230 */ /* 0x100fe20000004100 */
[----:B------:R-:W-:Y:S01]  /*6310*/  F2FP.SATFINITE.E5M2.F32.PACK_AB_MERGE_C R10, R11, R10, RZ ;  /* 0x0000000a0b0a723e */ /* 0x000fe200048060ff */
[----:B------:R-:W-:Y:S02]  /*6320*/  HADD2.F32 R52, -RZ, R52.H1_H1 ;  /* 0x30000034ff347230 */ /* 0x000fe40000004100 */
[C---:B------:R-:W-:Y:S01]  /*6330*/  FFMA R15, R39.reuse, R48, R15 ;  /* 0x00000030270f7223 */ /* 0x040fe2000000000f */
[C---:B------:R-:W-:Y:S01]  /*6340*/  FFMA R16, R39.reuse, R49, R16 ;  /* 0x0000003127107223 */ /* 0x040fe20000000010 */
[C---:B------:R-:W-:Y:S01]  /*6350*/  FFMA R17, R39.reuse, R50, R17 ;  /* 0x0000003227117223 */ /* 0x040fe20000000011 */
[C---:B------:R-:W-:Y:S01]  /*6360*/  FMUL R18, R38.reuse, R18 ;  /* 0x0000001226127220 */ /* 0x040fe20000400000 */
[C---:B------:R-:W-:Y:S01]  /*6370*/  FMUL R19, R38.reuse, R19 ;  /* 0x0000001326137220 */ /* 0x040fe20000400000 */
[--C-:B------:R-:W-:Y:S02]  /*6380*/  HADD2.F32 R55, -RZ, R56.reuse.H0_H0 ;  /* 0x20000038ff377230 */ /* 0x100fe40000004100 */
[C---:B------:R-:W-:Y:S01]  /*6390*/  FMUL R3, R38.reuse, R22 ;  /* 0x0000001626037220 */ /* 0x040fe20000400000 */
[C---:B------:R-:W-:Y:S01]  /*63a0*/  FFMA R18, R39.reuse, R51, R18 ;  /* 0x0000003327127223 */ /* 0x040fe20000000012 */
[----:B------:R-:W-:Y:S02]  /*63b0*/  HADD2.F32 R56, -RZ, R56.H1_H1 ;  /* 0x30000038ff387230 */ /* 0x000fe40000004100 */
[C---:B------:R-:W-:Y:S01]  /*63c0*/  FFMA R19, R39.reuse, R52, R19 ;  /* 0x0000003427137223 */ /* 0x040fe20000000013 */
[C---:B------:R-:W-:Y:S01]  /*63d0*/  FMUL R6, R38.reuse, R23 ;  /* 0x0000001726067220 */ /* 0x040fe20000400000 */
[C---:B------:R-:W-:Y:S01]  /*63e0*/  FFMA R0, R39.reuse, R53, R0 ;  /* 0x0000003527007223 */ /* 0x040fe20000000000 */
[C---:B------:R-:W-:Y:S01]  /*63f0*/  FFMA R2, R39.reuse, R54, R2 ;  /* 0x0000003627027223 */ /* 0x040fe20000000002 */
[--C-:B------:R-:W-:Y:S02]  /*6400*/  HADD2.F32 R59, -RZ, R60.reuse.H0_H0 ;  /* 0x2000003cff3b7230 */ /* 0x100fe40000004100 */
[C---:B------:R-:W-:Y:S01]  /*6410*/  FFMA R3, R39.reuse, R55, R3 ;  /* 0x0000003727037223 */ /* 0x040fe20000000003 */
[----:B------:R-:W-:Y:S02]  /*6420*/  HADD2.F32 R60, -RZ, R60.H1_H1 ;  /* 0x3000003cff3c7230 */ /* 0x000fe40000004100 */
[C---:B------:R-:W-:Y:S01]  /*6430*/  FMUL R21, R38.reuse, R26 ;  /* 0x0000001a26157220 */ /* 0x040fe20000400000 */
[C---:B------:R-:W-:Y:S01]  /*6440*/  FMUL R22, R38.reuse, R27 ;  /* 0x0000001b26167220 */ /* 0x040fe20000400000 */
[C---:B------:R-:W-:Y:S01]  /*6450*/  FFMA R6, R39.reuse, R56, R6 ;  /* 0x0000003827067223 */ /* 0x040fe20000000006 */
[C---:B------:R-:W-:Y:S01]  /*6460*/  FFMA R7, R39.reuse, R57, R7 ;  /* 0x0000003927077223 */ /* 0x040fe20000000007 */
[C---:B------:R-:W-:Y:S01]  /*6470*/  FMUL R23, R38.reuse, R28 ;  /* 0x0000001c26177220 */ /* 0x040fe20000400000 */
[C---:B------:R-:W-:Y:S01]  /*6480*/  FFMA R20, R39.reuse, R58, R20 ;  /* 0x0000003a27147223 */ /* 0x040fe20000000014 */
[--C-:B------:R-:W-:Y:S02]  /*6490*/  HADD2.F32 R63, -RZ, R64.reuse.H0_H0 ;  /* 0x20000040ff3f7230 */ /* 0x100fe40000004100 */
[C---:B------:R-:W-:Y:S01]  /*64a0*/  FFMA R21, R39.reuse, R59, R21 ;  /* 0x0000003b27157223 */ /* 0x040fe20000000015 */
[----:B------:R-:W-:Y:S02]  /*64b0*/  HADD2.F32 R64, -RZ, R64.H1_H1 ;  /* 0x30000040ff407230 */ /* 0x000fe40000004100 */
[C---:B------:R-:W-:Y:S01]  /*64c0*/  FFMA R22, R39.reuse, R60, R22 ;  /* 0x0000003c27167223 */ /* 0x040fe20000000016 */
[C---:B------:R-:W-:Y:S01]  /*64d0*/  FMUL R26, R38.reuse, R31 ;  /* 0x0000001f261a7220 */ /* 0x040fe20000400000 */
[C---:B------:R-:W-:Y:S01]  /*64e0*/  FMUL R27, R38.reuse, R32 ;  /* 0x00000020261b7220 */ /* 0x040fe20000400000 */
[C---:B------:R-:W-:Y:S01]  /*64f0*/  FFMA R23, R39.reuse, R61, R23 ;  /* 0x0000003d27177223 */ /* 0x040fe20000000017 */
[----:B------:R-:W-:Y:S01]  /*6500*/  FMUL R28, R38, R33 ;  /* 0x00000021261c7220 */ /* 0x000fe20000400000 */
[C---:B------:R-:W-:Y:S01]  /*6510*/  FFMA R24, R39.reuse, R62, R24 ;  /* 0x0000003e27187223 */ /* 0x040fe20000000018 */
[--C-:B------:R-:W-:Y:S02]  /*6520*/  HADD2.F32 R66, -RZ, R67.reuse.H0_H0 ;  /* 0x20000043ff427230 */ /* 0x100fe40000004100 */
[C---:B------:R-:W-:Y:S01]  /*6530*/  FFMA R25, R39.reuse, R63, R25 ;  /* 0x0000003f27197223 */ /* 0x040fe20000000019 */
[----:B------:R-:W-:Y:S02]  /*6540*/  HADD2.F32 R67, -RZ, R67.H1_H1 ;  /* 0x30000043ff437230 */ /* 0x000fe40000004100 */
[----:B------:R-:W-:Y:S01]  /*6550*/  FFMA R26, R39, R64, R26 ;  /* 0x00000040271a7223 */ /* 0x000fe2000000001a */
[----:B------:R-:W-:Y:S01]  /*6560*/  F2FP.SATFINITE.E5M2.F32.PACK_AB_MERGE_C R14, R15, R14, RZ ;  /* 0x0000000e0f0e723e */ /* 0x000fe200048060ff */
[----:B------:R-:W-:Y:S01]  /*6570*/  FFMA R27, R39, R40, R27 ;  /* 0x00000028271b7223 */ /* 0x000fe2000000001b */
[----:B------:R-:W-:Y:S01]  /*6580*/  F2FP.SATFINITE.E5M2.F32.PACK_AB_MERGE_C R18, R19, R18, RZ ;  /* 0x000000121312723e */ /* 0x000fe200048060ff */
[C---:B------:R-:W-:Y:S01]  /*6590*/  FFMA R28, R39.reuse, R65, R28 ;  /* 0x00000041271c7223 */ /* 0x040fe2000000001c */
[C---:B------:R-:W-:Y:S01]  /*65a0*/  FFMA R29, R39.reuse, R66, R29 ;  /* 0x00000042271d7223 */ /* 0x040fe2000000001d */
[----:B------:R-:W-:Y:S01]  /*65b0*/  FFMA R30, R39, R67, R30 ;  /* 0x00000043271e7223 */ /* 0x000fe2000000001e */
[----:B------:R-:W-:Y:S02]  /*65c0*/  F2FP.SATFINITE.E5M2.F32.PACK_AB_MERGE_C R32, R5, R4, R86 ;  /* 0x000000040520723e */ /* 0x000fe40004806056 */
[----:B------:R-:W-:Y:S02]  /*65d0*/  F2FP.SATFINITE.E5M2.F32.PACK_AB_MERGE_C R33, R9, R8, R10 ;  /* 0x000000080921723e */ /* 0x000fe4000480600a */
[----:B------:R-:W-:Y:S02]  /*65e0*/  F2FP.SATFINITE.E5M2.F32.PACK_AB_MERGE_C R34, R13, R12, R14 ;  /* 0x0000000c0d22723e */ /* 0x000fe4000480600e */
[----:B------:R-:W-:Y:S02]  /*65f0*/  F2FP.SATFINITE.E5M2.F32.PACK_AB_MERGE_C R35, R17, R16, R18 ;  /* 0x000000101123723e */ /* 0x000fe40004806012 */
[----:B------:R-:W-:Y:S02]  /*6600*/  F2FP.SATFINITE.E5M2.F32.PACK_AB_MERGE_C R3, R6, R3, RZ ;  /* 0x000000030603723e */ /* 0x000fe400048060ff */
[----:B------:R-:W-:Y:S01]  /*6610*/  F2FP.SATFINITE.E5M2.F32.PACK_AB_MERGE_C R5, R22, R21, RZ ;  /* 0x000000151605723e */ /* 0x000fe200048060ff */
[----:B------:R1:W-:Y:S01]  /*6620*/  STS.128 [R78+UR44+0x1200], R32 ;  /* 0x001200204e007988 */ /* 0x0003e20008000c2c */
[----:B------:R-:W-:Y:S02]  /*6630*/  F2FP.SATFINITE.E5M2.F32.PACK_AB_MERGE_C R6, R26, R25, RZ ;  /* 0x000000191a06723e */ /* 0x000fe400048060ff */
[----:B------:R-:W-:Y:S02]  /*6640*/  F2FP.SATFINITE.E5M2.F32.PACK_AB_MERGE_C R29, R30, R29, RZ ;  /* 0x0000001d1e1d723e */ /* 0x000fe400048060ff */
[----:B------:R-:W-:Y:S02]  /*6650*/  F2FP.SATFINITE.E5M2.F32.PACK_AB_MERGE_C R5, R20, R7, R5 ;  /* 0x000000071405723e */ /* 0x000fe40004806005 */
[----:B------:R-:W-:Y:S02]  /*6660*/  F2FP.SATFINITE.E5M2.F32.PACK_AB_MERGE_C R4, R2, R0, R3 ;  /* 0x000000000204723e */ /* 0x000fe40004806003 */
[----:B------:R-:W-:Y:S02]  /*6670*/  F2FP.SATFINITE.E5M2.F32.PACK_AB_MERGE_C R6, R24, R23, R6 ;  /* 0x000000171806723e */ /* 0x000fe40004806006 */
[----:B------:R-:W-:Y:S05]  /*6680*/  F2FP.SATFINITE.E5M2.F32.PACK_AB_MERGE_C R7, R28, R27, R29 ;  /* 0x0000001b1c07723e */ /* 0x000fea000480601d */
[----:B------:R1:W-:Y:S01]  /*6690*/  STS.128 [R77+0x1010], R4 ;  /* 0x001010044d007388 */ /* 0x0003e20000000c00 */
[----:B------:R-:W-:Y:S01]  /*66a0*/  @!PT LDS RZ, [RZ] ;  /* 0x00000000fffff984 */ /* 0x000fe20000000800 */
[----:B------:R-:W-:Y:S01]  /*66b0*/  @!PT LDS RZ, [RZ] ;  /* 0x00000000fffff984 */ /* 0x000fe20000000800 */
[----:B------:R-:W-:Y:S01]  /*66c0*/  @!PT LDS RZ, [RZ] ;  /* 0x00000000fffff984 */ /* 0x000fe20000000800 */
[----:B------:R-:W-:Y:S01]  /*66d0*/  @!PT LDS RZ, [RZ] ;  /* 0x00000000fffff984 */ /* 0x000fe20000000800 */
[----:B------:R3:W-:Y:S07]  /*66e0*/  MEMBAR.ALL.CTA ;  /* 0x0000000000007992 */ /* 0x0007ee0000008000 */
[----:B---3--:R-:W3:Y:S02]  /*66f0*/  FENCE.VIEW.ASYNC.S ;  /* 0x00000000000073c6 */ /* 0x008ee40000000000 */
[----:B---3--:R-:W-:Y:S06]  /*6700*/  BAR.SYNC.DEFER_BLOCKING 0x1, 0x80 ;  /* 0x0042000000007b1d */ /* 0x008fec0000010000 */
[----:B------:R-:W-:Y:S05]  /*6710*/  @P0 BRA `(.L_x_101) ;  /* 0x0000000000300947 */ /* 0x000fea0003800000 */
[----:B------:R-:W-:Y:S02]  /*6720*/  UIADD3 UR4, UPT, UPT, UR44, 0x1200, URZ ;  /* 0x000012002c047890 */ /* 0x000fe4000fffe0ff */
[----:B------:R-:W-:Y:S02]  /*6730*/  USHF.L.U32 UR9, UR45, 0x6, URZ ;  /* 0x000000062d097899 */ /* 0x000fe400080006ff */
[----:B------:R-:W-:Y:S02]  /*6740*/  USHF.L.U32 UR10, UR46, 0x6, URZ ;  /* 0x000000062e0a7899 */ /* 0x000fe400080006ff */
[----:B------:R-:W-:Y:S01]  /*6750*/  MOV R85, UR4 ;  /* 0x0000000400557c02 */ /* 0x000fe20008000f00 */
[----:B------:R-:W-:Y:S01]  /*6760*/  UIADD3 UR4, UP0, UPT, UR62, 0x680, URZ ;  /* 0x000006803e047890 */ /* 0x000fe2000ff1e0ff */
[----:B------:R-:W-:Y:S02]  /*6770*/  UMOV UR11, UR36 ;  /* 0x00000024000b7c82 */ /* 0x000fe40008000000 */
[----:B------:R-:W-:Y:S01]  /*6780*/  R2UR UR8, R85 ;  /* 0x00000000550872ca */ /* 0x000fe200000e0000 */
[----:B------:R-:W-:Y:S11]  /*6790*/  UIADD3.X UR5, UPT, UPT, URZ, UR63, URZ, UP0, !UPT ;  /* 0x0000003fff057290 */ /* 0x000ff600087fe4ff */
[----:B------:R-:W-:Y:S01]  /*67a0*/  @!UPT UIADD3 URZ, UPT, UPT, URZ, URZ, URZ ;  /* 0x000000fffffff290 */ /* 0x000fe2000fffe0ff */
[----:B------:R3:W-:Y:S01]  /*67b0*/  UTMASTG.3D [UR8], [UR4] ;  /* 0x00000008040073b5 */ /* 0x0007e20008010000 */
[----:B------:R0:W-:Y:S01]  /*67c0*/  UTMACMDFLUSH ;  /* 0x00000000000079b7 */ /* 0x0001e20000000000 */
[----:B---3--:R-:W-:Y:S04]  /*67d0*/  DEPBAR.LE SB0, 0x0 ;  /* 0x000080000000791a */ /* 0x008fe80000000000 */
.L_x_101:
[----:B------:R-:W-:Y:S05]  /*67e0*/  BSYNC.RECONVERGENT B0 ;  /* 0x0000000000007941 */ /* 0x000fea0003800200 */
.L_x_100:
[----:B------:R-:W-:Y:S01]  /*67f0*/  BAR.SYNC.DEFER_BLOCKING 0x1, 0x80 ;  /* 0x0042000000007b1d */ /* 0x000fe20000010000 */
[----:B------:R-:W-:Y:S01]  /*6800*/  ISETP.NE.AND P0, PT, R81, 0x2, PT ;  /* 0x000000025100780c */ /* 0x000fe20003f05270 */
[----:B------:R-:W-:Y:S01]  /*6810*/  UISETP.NE.AND UP0, UPT, UR47, URZ, UPT ;  /* 0x000000ff2f00728c */ /* 0x000fe2000bf05270 */
[----:B------:R-:W-:Y:S01]  /*6820*/  ISETP.NE.AND P1, PT, R36, 0x4, PT ;  /* 0x000000042400780c */ /* 0x000fe20003f25270 */
[----:B------:R-:W-:Y:S01]  /*6830*/  UIADD3 UR45, UPT, UPT, UR37, UR57, URZ ;  /* 0x00000039252d7290 */ /* 0x000fe2000fffe0ff */
[----:B------:R-:W-:Y:S01]  /*6840*/  SEL R2, RZ, 0x1, P0 ;  /* 0x00000001ff027807 */ /* 0x000fe20000000000 */
[----:B------:R-:W-:Y:S01]  /*6850*/  UIADD3 UR46, UPT, UPT, UR38, UR60, URZ ;  /* 0x0000003c262e7290 */ /* 0x000fe2000fffe0ff */
[----:B------:R-:W-:Y:S02]  /*6860*/  SEL R0, RZ, 0x1, P1 ;  /* 0x00000001ff007807 */ /* 0x000fe40000800000 */
[----:B------:R-:W-:Y:S02]  /*6870*/  LOP3.LUT R83, R83, R2, RZ, 0x3c, !PT ;  /* 0x0000000253537212 */ /* 0x000fe400078e3cff */
[----:B------:R-:W-:Y:S02]  /*6880*/  LOP3.LUT R84, R84, R0, RZ, 0x3c, !PT ;  /* 0x0000000054547212 */ /* 0x000fe400078e3cff */
[----:B------:R-:W-:Y:S02]  /*6890*/  SEL R81, R81, RZ, P0 ;  /* 0x000000ff51517207 */ /* 0x000fe40000000000 */
[----:B------:R-:W-:Y:S01]  /*68a0*/  SEL R36, R36, RZ, P1 ;  /* 0x000000ff24247207 */ /* 0x000fe20000800000 */
[----:B------:R-:W-:Y:S01]  /*68b0*/  UMOV UR36, UR51 ;  /* 0x0000003300247c82 */ /* 0x000fe20008000000 */
[----:B------:R-:W-:Y:S05]  /*68c0*/  BRA.U UP0, `(.L_x_102) ;  /* 0xffffffe5002c7547 */ /* 0x000fea000b83ffff */
[----:B------:R-:W-:Y:S05]  /*68d0*/  EXIT ;  /* 0x000000000000794d */ /* 0x000fea0003800000 */
.L_x_24:
[----:B---3--:R3:W4:Y:S02]  /*68e0*/  SYNCS.PHASECHK.TRANS64.TRYWAIT P0, [R0+URZ+0xe0], R2 ;  /* 0x0000e002000075a7 */ /* 0x00872400080011ff */
[----:B----4-:R-:W-:Y:S05]  /*68f0*/  @!P0 NANOSLEEP.SYNCS 0x989680 ;  /* 0x009896800000895d */ /* 0x010fea0003900000 */
[----:B------:R-:W4:Y:S02]  /*6900*/  @!P0 SYNCS.PHASECHK.TRANS64 P0, [R0+URZ+0xe0], R2 ;  /* 0x0000e002000085a7 */ /* 0x000f2400080010ff */
[----:B----4-:R-:W-:Y:S05]  /*6910*/  @!P0 BRA `(.L_x_24) ;  /* 0xfffffffc00f08947 */ /* 0x010fea000383ffff */
[----:B------:R-:W-:Y:S05]  /*6920*/  BRA `(.L_x_103) ;  /* 0xffffffac00b47947 */ /* 0x000fea000383ffff */
.L_x_27:
[----:B--2---:R-:W-:-:S07]  /*6930*/  MOV R0, UR33 ;  /* 0x0000002100007c02 */ /* 0x004fce0008000f00 */
.L_x_104:
[----:B--2---:R2:W3:Y:S02]  /*6940*/  SYNCS.PHASECHK.TRANS64.TRYWAIT P0, [R0+URZ+0x28], R3 ;  /* 0x00002803000075a7 */ /* 0x0044e400080011ff */
[----:B---3--:R-:W-:Y:S05]  /*6950*/  @!P0 NANOSLEEP.SYNCS 0x989680 ;  /* 0x009896800000895d */ /* 0x008fea0003900000 */
[----:B------:R-:W3:Y:S02]  /*6960*/  @!P0 SYNCS.PHASECHK.TRANS64 P0, [R0+URZ+0x28], R3 ;  /* 0x00002803000085a7 */ /* 0x000ee400080010ff */
[----:B---3--:R-:W-:Y:S05]  /*6970*/  @!P0 BRA `(.L_x_104) ;  /* 0xfffffffc00f08947 */ /* 0x008fea000383ffff */
[----:B------:R-:W-:Y:S05]  /*6980*/  BRA `(.L_x_26) ;  /* 0xffffffac00fc7947 */ /* 0x000fea000383ffff */
.L_x_34:
[----:B-1----:R-:W-:-:S07]  /*6990*/  MOV R0, UR17 ;  /* 0x0000001100007c02 */ /* 0x002fce0008000f00 */
.L_x_105:
[----:B-1----:R1:W2:Y:S02]  /*69a0*/  SYNCS.PHASECHK.TRANS64.TRYWAIT P0, [R0+URZ+0x28], R3 ;  /* 0x00002803000075a7 */ /* 0x0022a400080011ff */
[----:B--2---:R-:W-:Y:S05]  /*69b0*/  @!P0 NANOSLEEP.SYNCS 0x989680 ;  /* 0x009896800000895d */ /* 0x004fea0003900000 */
[----:B------:R-:W2:Y:S02]  /*69c0*/  @!P0 SYNCS.PHASECHK.TRANS64 P0, [R0+URZ+0x28], R3 ;  /* 0x00002803000085a7 */ /* 0x000ea400080010ff */
[----:B--2---:R-:W-:Y:S05]  /*69d0*/  @!P0 BRA `(.L_x_105) ;  /* 0xfffffffc00f08947 */ /* 0x004fea000383ffff */
[----:B------:R-:W-:Y:S05]  /*69e0*/  BRA `(.L_x_33) ;  /* 0xffffffb000b87947 */ /* 0x000fea000383ffff */
.L_x_39:
[----:B-1----:R1:W2:Y:S02]  /*69f0*/  SYNCS.PHASECHK.TRANS64.TRYWAIT P0, [R3+URZ+0x70], R0 ;  /* 0x00007000030075a7 */ /* 0x0022a400080011ff */
[----:B--2---:R-:W-:Y:S05]  /*6a00*/  @!P0 NANOSLEEP.SYNCS 0x989680 ;  /* 0x009896800000895d */ /* 0x004fea0003900000 */
[----:B------:R-:W2:Y:S02]  /*6a10*/  @!P0 SYNCS.PHASECHK.TRANS64 P0, [R3+URZ+0x70], R0 ;  /* 0x00007000030085a7 */ /* 0x000ea400080010ff */
[----:B--2---:R-:W-:Y:S05]  /*6a20*/  @!P0 BRA `(.L_x_39) ;  /* 0xfffffffc00f08947 */ /* 0x004fea000383ffff */
[----:B------:R-:W-:Y:S05]  /*6a30*/  BRA `(.L_x_106) ;  /* 0xffffffb4005c7947 */ /* 0x000fea000383ffff */
.L_x_43:
[----:B------:R-:W-:-:S07]  /*6a40*/  MOV R0, UR4 ;  /* 0x0000000400007c02 */ /* 0x000fce0008000f00 */
.L_x_107:
[----:B-1----:R1:W2:Y:S02]  /*6a50*/  SYNCS.PHASECHK.TRANS64.TRYWAIT P0, [R0+URZ], R2 ;  /* 0x00000002000075a7 */ /* 0x0022a400080011ff */
[----:B--2---:R-:W-:Y:S05]  /*6a60*/  @!P0 NANOSLEEP.SYNCS 0x989680 ;  /* 0x009896800000895d */ /* 0x004fea0003900000 */
[----:B------:R-:W2:Y:S02]  /*6a70*/  @!P0 SYNCS.PHASECHK.TRANS64 P0, [R0+URZ], R2 ;  /* 0x00000002000085a7 */ /* 0x000ea400080010ff */
[----:B--2---:R-:W-:Y:S05]  /*6a80*/  @!P0 BRA `(.L_x_107) ;  /* 0xfffffffc00f08947 */ /* 0x004fea000383ffff */
[----:B------:R-:W-:Y:S05]  /*6a90*/  BRA `(.L_x_108) ;  /* 0xffffffbc00007947 */ /* 0x000fea000383ffff */
.L_x_44:
[----:B------:R-:W-:-:S07]  /*6aa0*/  MOV R0, UR5 ;  /* 0x0000000500007c02 */ /* 0x000fce0008000f00 */
.L_x_109:
[----:B-1----:R1:W2:Y:S02]  /*6ab0*/  SYNCS.PHASECHK.TRANS64.TRYWAIT P0, [R0+URZ], R3 ;  /* 0x00000003000075a7 */ /* 0x0022a400080011ff */
[----:B--2---:R-:W-:Y:S05]  /*6ac0*/  @!P0 NANOSLEEP.SYNCS 0x989680 ;  /* 0x009896800000895d */ /* 0x004fea0003900000 */
[----:B------:R-:W2:Y:S02]  /*6ad0*/  @!P0 SYNCS.PHASECHK.TRANS64 P0, [R0+URZ], R3 ;  /* 0x00000003000085a7 */ /* 0x000ea400080010ff */
[----:B--2---:R-:W-:Y:S05]  /*6ae0*/  @!P0 BRA `(.L_x_109) ;  /* 0xfffffffc00f08947 */ /* 0x004fea000383ffff */
[----:B------:R-:W-:Y:S05]  /*6af0*/  BRA `(.L_x_110) ;  /* 0xffffffbc000c7947 */ /* 0x000fea000383ffff */
.L_x_45:
[----:B------:R-:W-:-:S07]  /*6b00*/  MOV R0, UR5 ;  /* 0x0000000500007c02 */ /* 0x000fce0008000f00 */
.L_x_111:
[----:B-1----:R1:W2:Y:S02]  /*6b10*/  SYNCS.PHASECHK.TRANS64.TRYWAIT P0, [R0+URZ], R3 ;  /* 0x00000003000075a7 */ /* 0x0022a400080011ff */
[----:B--2---:R-:W-:Y:S05]  /*6b20*/  @!P0 NANOSLEEP.SYNCS 0x989680 ;  /* 0x009896800000895d */ /* 0x004fea0003900000 */
[----:B------:R-:W2:Y:S02]  /*6b30*/  @!P0 SYNCS.PHASECHK.TRANS64 P0, [R0+URZ], R3 ;  /* 0x00000003000085a7 */ /* 0x000ea400080010ff */
[----:B--2---:R-:W-:Y:S05]  /*6b40*/  @!P0 BRA `(.L_x_111) ;  /* 0xfffffffc00f08947 */ /* 0x004fea000383ffff */
[----:B------:R-:W-:Y:S05]  /*6b50*/  BRA `(.L_x_112) ;  /* 0xffffffbc00187947 */ /* 0x000fea000383ffff */
.L_x_46:
[----:B------:R-:W-:-:S07]  /*6b60*/  MOV R0, UR5 ;  /* 0x0000000500007c02 */ /* 0x000fce0008000f00 */
.L_x_113:
[----:B-1----:R1:W2:Y:S02]  /*6b70*/  SYNCS.PHASECHK.TRANS64.TRYWAIT P0, [R0+URZ], R3 ;  /* 0x00000003000075a7 */ /* 0x0022a400080011ff */
[----:B--2---:R-:W-:Y:S05]  /*6b80*/  @!P0 NANOSLEEP.SYNCS 0x989680 ;  /* 0x009896800000895d */ /* 0x004fea0003900000 */
[----:B------:R-:W2:Y:S02]  /*6b90*/  @!P0 SYNCS.PHASECHK.TRANS64 P0, [R0+URZ], R3 ;  /* 0x00000003000085a7 */ /* 0x000ea400080010ff */
[----:B--2---:R-:W-:Y:S05]  /*6ba0*/  @!P0 BRA `(.L_x_113) ;  /* 0xfffffffc00f08947 */ /* 0x004fea000383ffff */
[----:B------:R-:W-:Y:S05]  /*6bb0*/  BRA `(.L_x_114) ;  /* 0xffffffbc00247947 */ /* 0x000fea000383ffff */
.L_x_49:
[----:B--2---:R2:W3:Y:S02]  /*6bc0*/  SYNCS.PHASECHK.TRANS64.TRYWAIT P0, [R2+URZ+0xd0], R4 ;  /* 0x0000d004020075a7 */ /* 0x0044e400080011ff */
[----:B---3--:R-:W-:Y:S05]  /*6bd0*/  @!P0 NANOSLEEP.SYNCS 0x989680 ;  /* 0x009896800000895d */ /* 0x008fea0003900000 */
[----:B------:R-:W3:Y:S02]  /*6be0*/  @!P0 SYNCS.PHASECHK.TRANS64 P0, [R2+URZ+0xd0], R4 ;  /* 0x0000d004020085a7 */ /* 0x000ee400080010ff */
[----:B---3--:R-:W-:Y:S05]  /*6bf0*/  @!P0 BRA `(.L_x_49) ;  /* 0xfffffffc00f08947 */ /* 0x008fea000383ffff */
[----:B------:R-:W-:Y:S05]  /*6c00*/  BRA `(.L_x_115) ;  /* 0xffffffbc00807947 */ /* 0x000fea000383ffff */
.L_x_50:
[----:B------:R-:W-:-:S07]  /*6c10*/  MOV R2, UR4 ;  /* 0x0000000400027c02 */ /* 0x000fce0008000f00 */
.L_x_116:
[----:B--2---:R2:W3:Y:S02]  /*6c20*/  SYNCS.PHASECHK.TRANS64.TRYWAIT P0, [R2+URZ+0x80], R5 ;  /* 0x00008005020075a7 */ /* 0x0044e400080011ff */
[----:B---3--:R-:W-:Y:S05]  /*6c30*/  @!P0 NANOSLEEP.SYNCS 0x989680 ;  /* 0x009896800000895d */ /* 0x008fea0003900000 */
[----:B------:R-:W3:Y:S02]  /*6c40*/  @!P0 SYNCS.PHASECHK.TRANS64 P0, [R2+URZ+0x80], R5 ;  /* 0x00008005020085a7 */ /* 0x000ee400080010ff */
[----:B---3--:R-:W-:Y:S05]  /*6c50*/  @!P0 BRA `(.L_x_116) ;  /* 0xfffffffc00f08947 */ /* 0x008fea000383ffff */
[----:B------:R-:W-:Y:S05]  /*6c60*/  BRA `(.L_x_117) ;  /* 0xffffffbc00907947 */ /* 0x000fea000383ffff */
.L_x_51:
[----:B--2---:R2:W3:Y:S02]  /*6c70*/  SYNCS.PHASECHK.TRANS64.TRYWAIT P1, [R2+URZ+0x70], R4 ;  /* 0x00007004020075a7 */ /* 0x0044e400080211ff */
[----:B---3--:R-:W-:Y:S05]  /*6c80*/  @!P1 NANOSLEEP.SYNCS 0x989680 ;  /* 0x009896800000995d */ /* 0x008fea0003900000 */
[----:B------:R-:W3:Y:S02]  /*6c90*/  @!P1 SYNCS.PHASECHK.TRANS64 P1, [R2+URZ+0x70], R4 ;  /* 0x00007004020095a7 */ /* 0x000ee400080210ff */
[----:B---3--:R-:W-:Y:S05]  /*6ca0*/  @!P1 BRA `(.L_x_51) ;  /* 0xfffffffc00f09947 */ /* 0x008fea000383ffff */
[----:B------:R-:W-:Y:S05]  /*6cb0*/  BRA `(.L_x_118) ;  /* 0xffffffbc00c07947 */ /* 0x000fea000383ffff */
.L_x_54:
[----:B------:R-:W-:-:S07]  /*6cc0*/  MOV R0, UR4 ;  /* 0x0000000400007c02 */ /* 0x000fce0008000f00 */
.L_x_119:
[----:B--2---:R2:W3:Y:S02]  /*6cd0*/  SYNCS.PHASECHK.TRANS64.TRYWAIT P0, [R0+URZ+0x80], R2 ;  /* 0x00008002000075a7 */ /* 0x0044e400080011ff */
[----:B---3--:R-:W-:Y:S05]  /*6ce0*/  @!P0 NANOSLEEP.SYNCS 0x989680 ;  /* 0x009896800000895d */ /* 0x008fea0003900000 */
[----:B------:R-:W3:Y:S02]  /*6cf0*/  @!P0 SYNCS.PHASECHK.TRANS64 P0, [R0+URZ+0x80], R2 ;  /* 0x00008002000085a7 */ /* 0x000ee400080010ff */
[----:B---3--:R-:W-:Y:S05]  /*6d00*/  @!P0 BRA `(.L_x_119) ;  /* 0xfffffffc00f08947 */ /* 0x008fea000383ffff */
[----:B------:R-:W-:Y:S05]  /*6d10*/  BRA `(.L_x_53) ;  /* 0xffffffc000147947 */ /* 0x000fea000383ffff */
.L_x_61:
[----:B-1----:R1:W2:Y:S02]  /*6d20*/  SYNCS.PHASECHK.TRANS64.TRYWAIT P1, [R0+URZ+0x70], R2 ;  /* 0x00007002000075a7 */ /* 0x0022a400080211ff */
[----:B--2---:R-:W-:Y:S05]  /*6d30*/  @!P1 NANOSLEEP.SYNCS 0x989680 ;  /* 0x009896800000995d */ /* 0x004fea0003900000 */
[----:B------:R-:W2:Y:S02]  /*6d40*/  @!P1 SYNCS.PHASECHK.TRANS64 P1, [R0+URZ+0x70], R2 ;  /* 0x00007002000095a7 */ /* 0x000ea400080210ff */
[----:B--2---:R-:W-:Y:S05]  /*6d50*/  @!P1 BRA `(.L_x_61) ;  /* 0xfffffffc00f09947 */ /* 0x004fea000383ffff */
[----:B------:R-:W-:Y:S05]  /*6d60*/  BRA `(.L_x_120) ;  /* 0xffffffc400887947 */ /* 0x000fea000383ffff */
.L_x_62:
[----:B------:R-:W-:-:S07]  /*6d70*/  MOV R2, UR31 ;  /* 0x0000001f00027c02 */ /* 0x000fce0008000f00 */
.L_x_121:
[----:B-1----:R1:W2:Y:S02]  /*6d80*/  SYNCS.PHASECHK.TRANS64.TRYWAIT P0, [R2+URZ+0xb0], R0 ;  /* 0x0000b000020075a7 */ /* 0x0022a400080011ff */
[----:B--2---:R-:W-:Y:S05]  /*6d90*/  @!P0 NANOSLEEP.SYNCS 0x989680 ;  /* 0x009896800000895d */ /* 0x004fea0003900000 */
[----:B------:R-:W2:Y:S02]  /*6da0*/  @!P0 SYNCS.PHASECHK.TRANS64 P0, [R2+URZ+0xb0], R0 ;  /* 0x0000b000020085a7 */ /* 0x000ea400080010ff */
[----:B--2---:R-:W-:Y:S05]  /*6db0*/  @!P0 BRA `(.L_x_121) ;  /* 0xfffffffc00f08947 */ /* 0x004fea000383ffff */
[----:B------:R-:W-:Y:S05]  /*6dc0*/  BRA `(.L_x_122) ;  /* 0xffffffc400d87947 */ /* 0x000fea000383ffff */
.L_x_65:
[----:B------:R-:W-:Y:S07]  /*6dd0*/  MOV R0, UR5 ;  /* 0x0000000500007c02 */ /* 0x000fee0008000f00 */
.L_x_123:
[----:B-1----:R1:W2:Y:S02]  /*6de0*/  SYNCS.PHASECHK.TRANS64.TRYWAIT P0, [R0+URZ], R2 ;  /* 0x00000002000075a7 */ /* 0x0022a400080011ff */
[----:B--2---:R-:W-:Y:S05]  /*6df0*/  @!P0 NANOSLEEP.SYNCS 0x989680 ;  /* 0x009896800000895d */ /* 0x004fea0003900000 */
[----:B------:R-:W2:Y:S02]  /*6e00*/  @!P0 SYNCS.PHASECHK.TRANS64 P0, [R0+URZ], R2 ;  /* 0x00000002000085a7 */ /* 0x000ea400080010ff */
[----:B--2---:R-:W-:Y:S05]  /*6e10*/  @!P0 BRA `(.L_x_123) ;  /* 0xfffffffc00f08947 */ /* 0x004fea000383ffff */
[----:B------:R-:W-:Y:S05]  /*6e20*/  BRA `(.L_x_64) ;  /* 0xffffffc400f47947 */ /* 0x000fea000383ffff */
.L_x_68:
[----:B------:R-:W-:-:S07]  /*6e30*/  MOV R0, UR4 ;  /* 0x0000000400007c02 */ /* 0x000fce0008000f00 */
.L_x_124:
[----:B--2---:R2:W4:Y:S02]  /*6e40*/  SYNCS.PHASECHK.TRANS64.TRYWAIT P0, [R0+URZ], R2 ;  /* 0x00000002000075a7 */ /* 0x00452400080011ff */
[----:B----4-:R-:W-:Y:S05]  /*6e50*/  @!P0 NANOSLEEP.SYNCS 0x989680 ;  /* 0x009896800000895d */ /* 0x010fea0003900000 */
[----:B------:R-:W4:Y:S02]  /*6e60*/  @!P0 SYNCS.PHASECHK.TRANS64 P0, [R0+URZ], R2 ;  /* 0x00000002000085a7 */ /* 0x000f2400080010ff */
[----:B----4-:R-:W-:Y:S05]  /*6e70*/  @!P0 BRA `(.L_x_124) ;  /* 0xfffffffc00f08947 */ /* 0x010fea000383ffff */
[----:B------:R-:W-:Y:S05]  /*6e80*/  BRA `(.L_x_125) ;  /* 0xffffffc800d07947 */ /* 0x000fea000383ffff */
.L_x_69:
[----:B------:R-:W-:-:S07]  /*6e90*/  MOV R0, UR5 ;  /* 0x0000000500007c02 */ /* 0x000fce0008000f00 */
.L_x_126:
[----:B-1----:R1:W2:Y:S02]  /*6ea0*/  SYNCS.PHASECHK.TRANS64.TRYWAIT P0, [R0+URZ], R3 ;  /* 0x00000003000075a7 */ /* 0x0022a400080011ff */
[----:B--2---:R-:W-:Y:S05]  /*6eb0*/  @!P0 NANOSLEEP.SYNCS 0x989680 ;  /* 0x009896800000895d */ /* 0x004fea0003900000 */
[----:B------:R-:W2:Y:S02]  /*6ec0*/  @!P0 SYNCS.PHASECHK.TRANS64 P0, [R0+URZ], R3 ;  /* 0x00000003000085a7 */ /* 0x000ea400080010ff */
[----:B--2---:R-:W-:Y:S05]  /*6ed0*/  @!P0 BRA `(.L_x_126) ;  /* 0xfffffffc00f08947 */ /* 0x004fea000383ffff */
[----:B------:R-:W-:Y:S05]  /*6ee0*/  BRA `(.L_x_127) ;  /* 0xffffffc800dc7947 */ /* 0x000fea000383ffff */
.L_x_70:
[----:B------:R-:W-:-:S07]  /*6ef0*/  MOV R0, UR5 ;  /* 0x0000000500007c02 */ /* 0x000fce0008000f00 */
.L_x_128:
[----:B-1----:R1:W2:Y:S02]  /*6f00*/  SYNCS.PHASECHK.TRANS64.TRYWAIT P0, [R0+URZ], R3 ;  /* 0x00000003000075a7 */ /* 0x0022a400080011ff */
[----:B--2---:R-:W-:Y:S05]  /*6f10*/  @!P0 NANOSLEEP.SYNCS 0x989680 ;  /* 0x009896800000895d */ /* 0x004fea0003900000 */
[----:B------:R-:W2:Y:S02]  /*6f20*/  @!P0 SYNCS.PHASECHK.TRANS64 P0, [R0+URZ], R3 ;  /* 0x00000003000085a7 */ /* 0x000ea400080010ff */
[----:B--2---:R-:W-:Y:S05]  /*6f30*/  @!P0 BRA `(.L_x_128) ;  /* 0xfffffffc00f08947 */ /* 0x004fea000383ffff */
[----:B------:R-:W-:Y:S05]  /*6f40*/  BRA `(.L_x_129) ;  /* 0xffffffc800e87947 */ /* 0x000fea000383ffff */
.L_x_71:
[----:B-1----:R-:W-:-:S07]  /*6f50*/  MOV R0, UR4 ;  /* 0x0000000400007c02 */ /* 0x002fce0008000f00 */
.L_x_130:
[----:B-1----:R1:W2:Y:S02]  /*6f60*/  SYNCS.PHASECHK.TRANS64.TRYWAIT P0, [R0+URZ], R2 ;  /* 0x00000002000075a7 */ /* 0x0022a400080011ff */
[----:B--2---:R-:W-:Y:S05]  /*6f70*/  @!P0 NANOSLEEP.SYNCS 0x989680 ;  /* 0x009896800000895d */ /* 0x004fea0003900000 */
[----:B------:R-:W2:Y:S02]  /*6f80*/  @!P0 SYNCS.PHASECHK.TRANS64 P0, [R0+URZ], R2 ;  /* 0x00000002000085a7 */ /* 0x000ea400080010ff */
[----:B--2---:R-:W-:Y:S05]  /*6f90*/  @!P0 BRA `(.L_x_130) ;  /* 0xfffffffc00f08947 */ /* 0x004fea000383ffff */
[----:B------:R-:W-:Y:S05]  /*6fa0*/  BRA `(.L_x_131) ;  /* 0xffffffc800f47947 */ /* 0x000fea000383ffff */
.L_x_76:
[----:B--2---:R2:W3:Y:S02]  /*6fb0*/  SYNCS.PHASECHK.TRANS64.TRYWAIT P0, [R3+URZ+0x70], R0 ;  /* 0x00007000030075a7 */ /* 0x0044e400080011ff */
[----:B---3--:R-:W-:Y:S05]  /*6fc0*/  @!P0 NANOSLEEP.SYNCS 0x989680 ;  /* 0x009896800000895d */ /* 0x008fea0003900000 */
[----:B------:R-:W3:Y:S02]  /*6fd0*/  @!P0 SYNCS.PHASECHK.TRANS64 P0, [R3+URZ+0x70], R0 ;  /* 0x00007000030085a7 */ /* 0x000ee400080010ff */
[----:B---3--:R-:W-:Y:S05]  /*6fe0*/  @!P0 BRA `(.L_x_76) ;  /* 0xfffffffc00f08947 */ /* 0x008fea000383ffff */
[----:B------:R-:W-:Y:S05]  /*6ff0*/  BRA `(.L_x_132) ;  /* 0xffffffd0001c7947 */ /* 0x000fea000383ffff */
.L_x_79:
[----:B--2---:R-:W-:Y:S07]  /*7000*/  MOV R0, UR17 ;  /* 0x0000001100007c02 */ /* 0x004fee0008000f00 */
.L_x_133:
[----:B--2---:R2:W3:Y:S02]  /*7010*/  SYNCS.PHASECHK.TRANS64.TRYWAIT P1, [R0+URZ+0x68], R3 ;  /* 0x00006803000075a7 */ /* 0x0044e400080211ff */
[----:B---3--:R-:W-:Y:S05]  /*7020*/  @!P1 NANOSLEEP.SYNCS 0x989680 ;  /* 0x009896800000995d */ /* 0x008fea0003900000 */
[----:B------:R-:W3:Y:S02]  /*7030*/  @!P1 SYNCS.PHASECHK.TRANS64 P1, [R0+URZ+0x68], R3 ;  /* 0x00006803000095a7 */ /* 0x000ee400080210ff */
[----:B---3--:R-:W-:Y:S05]  /*7040*/  @!P1 BRA `(.L_x_133) ;  /* 0xfffffffc00f09947 */ /* 0x008fea000383ffff */
[----:B------:R-:W-:Y:S05]  /*7050*/  BRA `(.L_x_78) ;  /* 0xffffffd400907947 */ /* 0x000fea000383ffff */
.L_x_82:
[----:B--2---:R-:W-:Y:S07]  /*7060*/  MOV R0, UR17 ;  /* 0x0000001100007c02 */ /* 0x004fee0008000f00 */
.L_x_134:
[----:B--2---:R2:W3:Y:S02]  /*7070*/  SYNCS.PHASECHK.TRANS64.TRYWAIT P0, [R0+URZ+0x58], R2 ;  /* 0x00005802000075a7 */ /* 0x0044e400080011ff */
[----:B---3--:R-:W-:Y:S05]  /*7080*/  @!P0 NANOSLEEP.SYNCS 0x989680 ;  /* 0x009896800000895d */ /* 0x008fea0003900000 */
[----:B------:R-:W3:Y:S02]  /*7090*/  @!P0 SYNCS.PHASECHK.TRANS64 P0, [R0+URZ+0x58], R2 ;  /* 0x00005802000085a7 */ /* 0x000ee400080010ff */
[----:B---3--:R-:W-:Y:S05]  /*70a0*/  @!P0 BRA `(.L_x_134) ;  /* 0xfffffffc00f08947 */ /* 0x008fea000383ffff */
[----:B------:R-:W-:Y:S05]  /*70b0*/  BRA `(.L_x_135) ;  /* 0xffffffd400e47947 */ /* 0x000fea000383ffff */
.L_x_85:
[----:B---3--:R3:W1:Y:S02]  /*70c0*/  SYNCS.PHASECHK.TRANS64.TRYWAIT P0, [R3+URZ+0x70], R0 ;  /* 0x00007000030075a7 */ /* 0x00866400080011ff */
[----:B-1----:R-:W-:Y:S05]  /*70d0*/  @!P0 NANOSLEEP.SYNCS 0x989680 ;  /* 0x009896800000895d */ /* 0x002fea0003900000 */
[----:B------:R-:W1:Y:S02]  /*70e0*/  @!P0 SYNCS.PHASECHK.TRANS64 P0, [R3+URZ+0x70], R0 ;  /* 0x00007000030085a7 */ /* 0x000e6400080010ff */
[----:B-1----:R-:W-:Y:S05]  /*70f0*/  @!P0 BRA `(.L_x_85) ;  /* 0xfffffffc00f08947 */ /* 0x002fea000383ffff */
[----:B------:R-:W-:Y:S05]  /*7100*/  BRA `(.L_x_136) ;  /* 0xffffffdc00307947 */ /* 0x000fea000383ffff */
.L_x_96:
[----:B-1----:R-:W-:Y:S04]  /*7110*/  MOV R0, UR44 ;  /* 0x0000002c00007c02 */ /* 0x002fe80008000f00 */
[----:B------:R1:W2:Y:S03]  /*7120*/  SYNCS.PHASECHK.TRANS64.TRYWAIT P1, [R0+URZ+0x50], R4 ;  /* 0x00005004000075a7 */ /* 0x0002a600080211ff */
[----:B--2---:R-:W-:Y:S05]  /*7130*/  @!P1 NANOSLEEP.SYNCS 0x989680 ;  /* 0x009896800000995d */ /* 0x004fea0003900000 */
[----:B------:R-:W2:Y:S02]  /*7140*/  @!P1 SYNCS.PHASECHK.TRANS64 P1, [R0+URZ+0x50], R4 ;  /* 0x00005004000095a7 */ /* 0x000ea400080210ff */
[----:B--2---:R-:W-:Y:S05]  /*7150*/  @!P1 BRA `(.L_x_96) ;  /* 0xfffffffc00ec9947 */ /* 0x004fea000383ffff */
[----:B------:R-:W-:Y:S05]  /*7160*/  BRA `(.L_x_95) ;  /* 0xffffffe800807947 */ /* 0x000fea000383ffff */
.L_x_98:
[----:B------:R1:W1:Y:S02]  /*7170*/  SYNCS.PHASECHK.TRANS64.TRYWAIT P1, [R22+URZ+0x90], R3 ;  /* 0x00009003160075a7 */ /* 0x00026400080211ff */
[----:B-1----:R-:W-:Y:S05]  /*7180*/  @!P1 NANOSLEEP.SYNCS 0x989680 ;  /* 0x009896800000995d */ /* 0x002fea0003900000 */
[----:B------:R-:W1:Y:S02]  /*7190*/  @!P1 SYNCS.PHASECHK.TRANS64 P1, [R22+URZ+0x90], R3 ;  /* 0x00009003160095a7 */ /* 0x000e6400080210ff */
[----:B-1----:R-:W-:Y:S05]  /*71a0*/  @!P1 BRA `(.L_x_98) ;  /* 0xfffffffc00f09947 */ /* 0x002fea000383ffff */
[----:B------:R-:W-:Y:S05]  /*71b0*/  BRA `(.L_x_97) ;  /* 0xffffffe800bc7947 */ /* 0x000fea000383ffff */
        .weak           $__internal_0_$__cuda_sm10x_tcgen05_guardrail_trap_col_being_dealloced_not_returned_by_alloc
        .type           $__internal_0_$__cuda_sm10x_tcgen05_guardrail_trap_col_being_dealloced_not_returned_by_alloc,@function
        .size           $__internal_0_$__cuda_sm10x_tcgen05_guardrail_trap_col_being_dealloced_not_returned_by_alloc,($__internal_1_$__cuda_sm10x_tcgen05_guardrail_trap_phase_invalid_during_alloc - $__internal_0_$__cuda_sm10x_tcgen05_guardrail_trap_col_being_dealloced_not_returned_by_alloc)
$__internal_0_$__cuda_sm10x_tcgen05_guardrail_trap_col_being_dealloced_not_returned_by_alloc:
[----:B------:R-:W-:Y:S05]  /*71c0*/  BPT.TRAP 0x1 ;  /* 0x000000040000795c */ /* 0x000fea0000300000 */
[----:B------:R-:W-:-:S04]  /*71d0*/  HFMA2 R3, -RZ, RZ, 0, 0 ;  /* 0x00000000ff037431 */ /* 0x000fc800000001ff */
[----:B------:R-:W-:Y:S05]  /*71e0*/  RET.REL.NODEC R2 `(_ZN7cutlass13device_kernelINS_4gemm6kernel13GemmUniversalIN4cute5tupleIJiiiiEEENS1_10collective13CollectiveMmaINS1_35MainloopSm100TmaUmmaWarpSpecializedILi5ELi2ELi4ENS5_IJNS4_1CILi2EEENSA_ILi1EEESC_EEEEENS5_IJNSA_ILi64EEESF_NSA_ILi128EEEEEENS_12float_e5m2_tENS5_IJlSC_lEEESI_SJ_NS4_8TiledMMAINS4_8MMA_AtomIJNS4_10MMA_TraitsINS4_19SM100_MMA_F8F6F4_SSEJSI_SI_fSF_SF_NS4_17integral_constantINS4_4UMMA5MajorELSQ_0EEESR_NSO_INSP_7ScaleInELSS_0EEEST_EEEEEENS4_6LayoutINS5_IJSC_SC_SC_EEENS5_IJNSA_ILi0EEESY_SY_EEEEENS5_IJNS4_10UnderscoreES11_S11_EEEEENS4_13SM90_TMA_LOADENS4_14ComposedLayoutINS4_7SwizzleILi3ELi4ELi3EEENS4_18smem_ptr_flag_bitsILi8EEENSW_INS5_IJNSA_ILi8EEESG_EEENS5_IJSG_SC_EEEEEEEvNS4_8identityENS4_23SM90_TMA_LOAD_MULTICASTES1E_vS1F_EENS_8epilogue10collective18CollectiveEpilogueINS1I_23Sm100TmaWarpSpecializedILi1ELi1ELi32ELb0ELb0EEEJSH_NS5_IJNSW_ISF_SC_EES1N_EEESI_SJ_SI_SJ_NS1I_6fusion15FusionCallbacksIS1M_NS1P_17LinearCombinationISI_fSI_fLNS_15FloatRoundStyleE2EEESH_S1O_JEEENS4_5SM1004TMEM4LOAD26SM100_TMEM_LOAD_16dp32b32xES14_NS15_INS16_ILi2ELi4ELi3EEES19_NSW_INS5_IJS1A_SF_EEENS5_IJSF_SC_EEEEEEENS4_39AutoVectorizingCopyWithAssumedAlignmentILi128EEENS4_14SM90_TMA_STOREES23_S25_S25_EEEvvEEEEvNT_6ParamsE) ;  /* 0xffffff8c02847950 */ /* 0x000fea0003c3ffff */
        .weak           $__internal_1_$__cuda_sm10x_tcgen05_guardrail_trap_phase_invalid_during_alloc
        .type           $__internal_1_$__cuda_sm10x_tcgen05_guardrail_trap_phase_invalid_during_alloc,@function
        .size           $__internal_1_$__cuda_sm10x_tcgen05_guardrail_trap_phase_invalid_during_alloc,($__internal_2_$__cuda_sm10x_tcgen05_guardrail_trap_unallocated_columns_being_dealloced - $__internal_1_$__cuda_sm10x_tcgen05_guardrail_trap_phase_invalid_during_alloc)
$__internal_1_$__cuda_sm10x_tcgen05_guardrail_trap_phase_invalid_during_alloc:
[----:B------:R-:W-:Y:S05]  /*71f0*/  BPT.TRAP 0x1 ;  /* 0x000000040000795c */ /* 0x000fea0000300000 */
[----:B------:R-:W-:-:S04]  /*7200*/  MOV R5, 0x0 ;  /* 0x0000000000057802 */ /* 0x000fc80000000f00 */
[----:B------:R-:W-:Y:S05]  /*7210*/  RET.REL.NODEC R4 `(_ZN7cutlass13device_kernelINS_4gemm6kernel13GemmUniversalIN4cute5tupleIJiiiiEEENS1_10collective13CollectiveMmaINS1_35MainloopSm100TmaUmmaWarpSpecializedILi5ELi2ELi4ENS5_IJNS4_1CILi2EEENSA_ILi1EEESC_EEEEENS5_IJNSA_ILi64EEESF_NSA_ILi128EEEEEENS_12float_e5m2_tENS5_IJlSC_lEEESI_SJ_NS4_8TiledMMAINS4_8MMA_AtomIJNS4_10MMA_TraitsINS4_19SM100_MMA_F8F6F4_SSEJSI_SI_fSF_SF_NS4_17integral_constantINS4_4UMMA5MajorELSQ_0EEESR_NSO_INSP_7ScaleInELSS_0EEEST_EEEEEENS4_6LayoutINS5_IJSC_SC_SC_EEENS5_IJNSA_ILi0EEESY_SY_EEEEENS5_IJNS4_10UnderscoreES11_S11_EEEEENS4_13SM90_TMA_LOADENS4_14ComposedLayoutINS4_7SwizzleILi3ELi4ELi3EEENS4_18smem_ptr_flag_bitsILi8EEENSW_INS5_IJNSA_ILi8EEESG_EEENS5_IJSG_SC_EEEEEEEvNS4_8identityENS4_23SM90_TMA_LOAD_MULTICASTES1E_vS1F_EENS_8epilogue10collective18CollectiveEpilogueINS1I_23Sm100TmaWarpSpecializedILi1ELi1ELi32ELb0ELb0EEEJSH_NS5_IJNSW_ISF_SC_EES1N_EEESI_SJ_SI_SJ_NS1I_6fusion15FusionCallbacksIS1M_NS1P_17LinearCombinationISI_fSI_fLNS_15FloatRoundStyleE2EEESH_S1O_JEEENS4_5SM1004TMEM4LOAD26SM100_TMEM_LOAD_16dp32b32xES14_NS15_INS16_ILi2ELi4ELi3EEES19_NSW_INS5_IJS1A_SF_EEENS5_IJSF_SC_EEEEEEENS4_39AutoVectorizingCopyWithAssumedAlignmentILi128EEENS4_14SM90_TMA_STOREES23_S25_S25_EEEvvEEEEvNT_6ParamsE) ;  /* 0xffffff8c04787950 */ /* 0x000fea0003c3ffff */
        .weak           $__internal_2_$__cuda_sm10x_tcgen05_guardrail_trap_unallocated_columns_being_dealloced
        .type           $__internal_2_$__cuda_sm10x_tcgen05_guardrail_trap_unallocated_columns_being_dealloced,@function
        .size           $__internal_2_$__cuda_sm10x_tcgen05_guardrail_trap_unallocated_columns_being_dealloced,(.L_x_138 - $__internal_2_$__cuda_sm10x_tcgen05_guardrail_trap_unallocated_columns_being_dealloced)
$__internal_2_$__cuda_sm10x_tcgen05_guardrail_trap_unallocated_columns_being_dealloced:
[----:B------:R-:W-:Y:S05]  /*7220*/  BPT.TRAP 0x1 ;  /* 0x000000040000795c */ /* 0x000fea0000300000 */
[----:B------:R-:W-:-:S04]  /*7230*/  HFMA2 R3, -RZ, RZ, 0, 0 ;  /* 0x00000000ff037431 */ /* 0x000fc800000001ff */
[----:B------:R-:W-:Y:S05]  /*7240*/  RET.REL.NODEC R2 `(_ZN7cutlass13device_kernelINS_4gemm6kernel13GemmUniversalIN4cute5tupleIJiiiiEEENS1_10collective13CollectiveMmaINS1_35MainloopSm100TmaUmmaWarpSpecializedILi5ELi2ELi4ENS5_IJNS4_1CILi2EEENSA_ILi1EEESC_EEEEENS5_IJNSA_ILi64EEESF_NSA_ILi128EEEEEENS_12float_e5m2_tENS5_IJlSC_lEEESI_SJ_NS4_8TiledMMAINS4_8MMA_AtomIJNS4_10MMA_TraitsINS4_19SM100_MMA_F8F6F4_SSEJSI_SI_fSF_SF_NS4_17integral_constantINS4_4UMMA5MajorELSQ_0EEESR_NSO_INSP_7ScaleInELSS_0EEEST_EEEEEENS4_6LayoutINS5_IJSC_SC_SC_EEENS5_IJNSA_ILi0EEESY_SY_EEEEENS5_IJNS4_10UnderscoreES11_S11_EEEEENS4_13SM90_TMA_LOADENS4_14ComposedLayoutINS4_7SwizzleILi3ELi4ELi3EEENS4_18smem_ptr_flag_bitsILi8EEENSW_INS5_IJNSA_ILi8EEESG_EEENS5_IJSG_SC_EEEEEEEvNS4_8identityENS4_23SM90_TMA_LOAD_MULTICASTES1E_vS1F_EENS_8epilogue10collective18CollectiveEpilogueINS1I_23Sm100TmaWarpSpecializedILi1ELi1ELi32ELb0ELb0EEEJSH_NS5_IJNSW_ISF_SC_EES1N_EEESI_SJ_SI_SJ_NS1I_6fusion15FusionCallbacksIS1M_NS1P_17LinearCombinationISI_fSI_fLNS_15FloatRoundStyleE2EEESH_S1O_JEEENS4_5SM1004TMEM4LOAD26SM100_TMEM_LOAD_16dp32b32xES14_NS15_INS16_ILi2ELi4ELi3EEES19_NSW_INS5_IJS1A_SF_EEENS5_IJSF_SC_EEEEEEENS4_39AutoVectorizingCopyWithAssumedAlignmentILi128EEENS4_14SM90_TMA_STOREES23_S25_S25_EEEvvEEEEvNT_6ParamsE) ;  /* 0xffffff8c026c7950 */ /* 0x000fea0003c3ffff */
.L_x_137:
[----:B------:R-:W-:-:S00]  /*7250*/  BRA `(.L_x_137) ;  /* 0xfffffffc00fc7947 */ /* 0x000fc0000383ffff */
[----:B------:R-:W-:-:S00]  /*7260*/  NOP ;  /* 0x0000000000007918 */ /* 0x000fc00000000000 */
        /* <DEDUP_REMOVED lines=9> */
.L_x_138:


//--------------------- .nv.global.init           --------------------------
	.section	.nv.global.init,"aw",@progbits
.nv.global.init:
	.type		$str$27,@object
	.size		$str$27,($str$28 - $str$27)
$str$27:
        /*0000*/ 	.byte	0x28, 0x61, 0x64, 0x64, 0x72, 0x65, 0x73, 0x73, 0x20, 0x26, 0x20, 0x6d, 0x61, 0x73, 0x6b, 0x29
        /*0010*/ 	.byte	0x20, 0x3d, 0x3d, 0x20, 0x30, 0x00
	.type		$str$28,@object
	.size		$str$28,($str$26 - $str$28)
$str$28:
        /*0016*/ 	.byte	0x2f, 0x74, 0x6d, 0x70, 0x2f, 0x63, 0x75, 0x74, 0x6c, 0x61, 0x73, 0x73, 0x5f, 0x73, 0x77, 0x65
        /*0026*/ 	.byte	0x65, 0x70, 0x5f, 0x73, 0x72, 0x63, 0x2f, 0x69, 0x6e, 0x63, 0x6c, 0x75, 0x64, 0x65, 0x2f, 0x63
        /*0036*/ 	.byte	0x75, 0x74, 0x65, 0x2f, 0x70, 0x6f, 0x69, 0x6e, 0x74, 0x65, 0x72, 0x5f, 0x66, 0x6c, 0x61, 0x67
        /*0046*/ 	.byte	0x67, 0x65, 0x64, 0x2e, 0x68, 0x70, 0x70, 0x00
	.type		$str$26,@object
	.size		$str$26,($str$25 - $str$26)
$str$26:
        /*004e*/ 	.byte	0x2f, 0x74, 0x6d, 0x70, 0x2f, 0x63, 0x75, 0x74, 0x6c, 0x61, 0x73, 0x73, 0x5f, 0x73, 0x77, 0x65
        /*005e*/ 	.byte	0x65, 0x70, 0x5f, 0x73, 0x72, 0x63, 0x2f, 0x69, 0x6e, 0x63, 0x6c, 0x75, 0x64, 0x65, 0x2f, 0x63
        /*006e*/ 	.byte	0x75, 0x74, 0x65, 0x2f, 0x61, 0x74, 0x6f, 0x6d, 0x2f, 0x63, 0x6f, 0x70, 0x79, 0x5f, 0x74, 0x72
        /*007e*/ 	.byte	0x61, 0x69, 0x74, 0x73, 0x5f, 0x73, 0x6d, 0x31, 0x30, 0x30, 0x2e, 0x68, 0x70, 0x70, 0x00
	.type		$str$25,@object
	.size		$str$25,(__unnamed_1 - $str$25)
$str$25:
        /*008d*/ 	.byte	0x28, 0x28, 0x75, 0x69, 0x6e, 0x74, 0x33, 0x32, 0x5f, 0x74, 0x28, 0x74, 0x68, 0x72, 0x65, 0x61
        /*009d*/ 	.byte	0x64, 0x49, 0x64, 0x78, 0x2e, 0x78, 0x29, 0x20, 0x2f, 0x20, 0x33, 0x32, 0x29, 0x20, 0x25, 0x20
        /*00ad*/ 	.byte	0x34, 0x29, 0x20, 0x3d, 0x3d, 0x20, 0x28, 0x28, 0x28, 0x74, 0x6d, 0x65, 0x6d, 0x5f, 0x61, 0x64
        /*00bd*/ 	.byte	0x64, 0x72, 0x20, 0x3e, 0x3e, 0x20, 0x31, 0x36, 0x29, 0x20, 0x2f, 0x20, 0x33, 0x32, 0x29, 0x20
        /*00cd*/ 	.byte	0x25, 0x20, 0x34, 0x29, 0x00
	.type		__unnamed_1,@object
	.size		__unnamed_1,(__unnamed_2 - __unnamed_1)
__unnamed_1:
        /*00d2*/ 	.byte	0x61, 0x75, 0x74, 0x6f, 0x20, 0x63, 0x75, 0x74, 0x65, 0x3a, 0x3a, 0x61, 0x73, 0x5f, 0x70, 0x6f
        /* <DEDUP_REMOVED lines=24> */
        /*0262*/ 	.byte	0x3c, 0x34, 0x30, 0x39, 0x36, 0x3e, 0x3e, 0x3e, 0x3e, 0x5d, 0x00
	.type		__unnamed_2,@object
	.size		__unnamed_2,(.L_2 - __unnamed_2)
__unnamed_2:
        /* <DEDUP_REMOVED lines=40> */
        /*04ed*/ 	.byte	0x74, 0x65, 0x3a, 0x3a, 0x43, 0x3c, 0x30, 0x3e, 0x3e, 0x3e, 0x3e, 0x5d, 0x00
.L_2:


//--------------------- .nv.shared._ZN7cutlass13device_kernelINS_4gemm6kernel13GemmUniversalIN4cute5tupleIJiiiiEEENS1_10collective13CollectiveMmaINS1_35MainloopSm100TmaUmmaWarpSpecializedILi5ELi2ELi4ENS5_IJNS4_1CILi2EEENSA_ILi1EEESC_EEEEENS5_IJNSA_ILi64EEESF_NSA_ILi128EEEEEENS_12float_e5m2_tENS5_IJlSC_lEEESI_SJ_NS4_8TiledMMAINS4_8MMA_AtomIJNS4_10MMA_TraitsINS4_19SM100_MMA_F8F6F4_SSEJSI_SI_fSF_SF_NS4_17integral_constantINS4_4UMMA5MajorELSQ_0EEESR_NSO_INSP_7ScaleInELSS_0EEEST_EEEEEENS4_6LayoutINS5_IJSC_SC_SC_EEENS5_IJNSA_ILi0EEESY_SY_EEEEENS5_IJNS4_10UnderscoreES11_S11_EEEEENS4_13SM90_TMA_LOADENS4_14ComposedLayoutINS4_7SwizzleILi3ELi4ELi3EEENS4_18smem_ptr_flag_bitsILi8EEENSW_INS5_IJNSA_ILi8EEESG_EEENS5_IJSG_SC_EEEEEEEvNS4_8identityENS4_23SM90_TMA_LOAD_MULTICASTES1E_vS1F_EENS_8epilogue10collective18CollectiveEpilogueINS1I_23Sm100TmaWarpSpecializedILi1ELi1ELi32ELb0ELb0EEEJSH_NS5_IJNSW_ISF_SC_EES1N_EEESI_SJ_SI_SJ_NS1I_6fusion15FusionCallbacksIS1M_NS1P_17LinearCombinationISI_fSI_fLNS_15FloatRoundStyleE2EEESH_S1O_JEEENS4_5SM1004TMEM4LOAD26SM100_TMEM_LOAD_16dp32b32xES14_NS15_INS16_ILi2ELi4ELi3EEES19_NSW_INS5_IJS1A_SF_EEENS5_IJSF_SC_EEEEEEENS4_39AutoVectorizingCopyWithAssumedAlignmentILi128EEENS4_14SM90_TMA_STOREES23_S25_S25_EEEvvEEEEvNT_6ParamsE --------------------------
	.section	.nv.shared._ZN7cutlass13device_kernelINS_4gemm6kernel13GemmUniversalIN4cute5tupleIJiiiiEEENS1_10collective13CollectiveMmaINS1_35MainloopSm100TmaUmmaWarpSpecializedILi5ELi2ELi4ENS5_IJNS4_1CILi2EEENSA_ILi1EEESC_EEEEENS5_IJNSA_ILi64EEESF_NSA_ILi128EEEEEENS_12float_e5m2_tENS5_IJlSC_lEEESI_SJ_NS4_8TiledMMAINS4_8MMA_AtomIJNS4_10MMA_TraitsINS4_19SM100_MMA_F8F6F4_SSEJSI_SI_fSF_SF_NS4_17integral_constantINS4_4UMMA5MajorELSQ_0EEESR_NSO_INSP_7ScaleInELSS_0EEEST_EEEEEENS4_6LayoutINS5_IJSC_SC_SC_EEENS5_IJNSA_ILi0EEESY_SY_EEEEENS5_IJNS4_10UnderscoreES11_S11_EEEEENS4_13SM90_TMA_LOADENS4_14ComposedLayoutINS4_7SwizzleILi3ELi4ELi3EEENS4_18smem_ptr_flag_bitsILi8EEENSW_INS5_IJNSA_ILi8EEESG_EEENS5_IJSG_SC_EEEEEEEvNS4_8identityENS4_23SM90_TMA_LOAD_MULTICASTES1E_vS1F_EENS_8epilogue10collective18CollectiveEpilogueINS1I_23Sm100TmaWarpSpecializedILi1ELi1ELi32ELb0ELb0EEEJSH_NS5_IJNSW_ISF_SC_EES1N_EEESI_SJ_SI_SJ_NS1I_6fusion15FusionCallbacksIS1M_NS1P_17LinearCombinationISI_fSI_fLNS_15FloatRoundStyleE2EEESH_S1O_JEEENS4_5SM1004TMEM4LOAD26SM100_TMEM_LOAD_16dp32b32xES14_NS15_INS16_ILi2ELi4ELi3EEES19_NSW_INS5_IJS1A_SF_EEENS5_IJSF_SC_EEEEEEENS4_39AutoVectorizingCopyWithAssumedAlignmentILi128EEENS4_14SM90_TMA_STOREES23_S25_S25_EEEvvEEEEvNT_6ParamsE,"aw",@nobits
	.sectionflags	@""
	.align	16
	.zero		1024


//--------------------- .nv.shared.reserved.0     --------------------------
	.section	.nv.shared.reserved.0,"aw",@nobits
	.weak		__nv_reservedSMEM_offset_0_alias
	.size		__nv_reservedSMEM_offset_0_alias, 0, 64
	.other		__nv_reservedSMEM_offset_0_alias,@"STO_CUDA_RESERVED_SHARED STV_DEFAULT"
__nv_reservedSMEM_offset_0_alias:
	.zero		0
.nv.shared.reserved.0:
	.zero		64
	.weak		__nv_reservedSMEM_tcgen05_partition
	.type		__nv_reservedSMEM_tcgen05_partition,@object
	.size		__nv_reservedSMEM_tcgen05_partition,(.L_0 - __nv_reservedSMEM_tcgen05_partition)
__nv_reservedSMEM_tcgen05_partition:
	.zero		32
.L_0:


//--------------------- .nv.global                --------------------------
	.section	.nv.global,"aw",@nobits
.nv.global:
	.type		_ZN39_INTERNAL_b4cf9135_4_k_cu_8493b208_93014cute1_E,@object
	.size		_ZN39_INTERNAL_b4cf9135_4_k_cu_8493b208_93014cute1_E,(_ZN39_INTERNAL_b4cf9135_4_k_cu_8493b208_93014cuda3std3__45__cpo6cbeginE - _ZN39_INTERNAL_b4cf9135_4_k_cu_8493b208_93014cute1_E)
_ZN39_INTERNAL_b4cf9135_4_k_cu_8493b208_93014cute1_E:
	.zero		1
	.type		_ZN39_INTERNAL_b4cf9135_4_k_cu_8493b208_93014cuda3std3__45__cpo6cbeginE,@object
	.size		_ZN39_INTERNAL_b4cf9135_4_k_cu_8493b208_93014cuda3std3__45__cpo6cbeginE,(_ZN39_INTERNAL_b4cf9135_4_k_cu_8493b208_93014cuda3std3__48in_placeE - _ZN39_INTERNAL_b4cf9135_4_k_cu_8493b208_93014cuda3std3__45__cpo6cbeginE)
_ZN39_INTERNAL_b4cf9135_4_k_cu_8493b208_93014cuda3std3__45__cpo6cbeginE:
	.zero		1
	.type		_ZN39_INTERNAL_b4cf9135_4_k_cu_8493b208_93014cuda3std3__48in_placeE,@object
	.size		_ZN39_INTERNAL_b4cf9135_4_k_cu_8493b208_93014cuda3std3__48in_placeE,(_ZN39_INTERNAL_b4cf9135_4_k_cu_8493b208_93014cuda3std6ranges3__45__cpo9iter_moveE - _ZN39_INTERNAL_b4cf9135_4_k_cu_8493b208_93014cuda3std3__48in_placeE)
_ZN39_INTERNAL_b4cf9135_4_k_cu_8493b208_93014cuda3std3__48in_placeE:
	.zero		1
	.type		_ZN39_INTERNAL_b4cf9135_4_k_cu_8493b208_93014cuda3std6ranges3__45__cpo9iter_moveE,@object
	.size		_ZN39_INTERNAL_b4cf9135_4_k_cu_8493b208_93014cuda3std6ranges3__45__cpo9iter_moveE,(_ZN39_INTERNAL_b4cf9135_4_k_cu_8493b208_93014cuda3std3__45__cpo5beginE - _ZN39_INTERNAL_b4cf9135_4_k_cu_8493b208_93014cuda3std6ranges3__45__cpo9iter_moveE)
_ZN39_INTERNAL_b4cf9135_4_k_cu_8493b208_93014cuda3std6ranges3__45__cpo9iter_moveE:
	.zero		1
	.type		_ZN39_INTERNAL_b4cf9135_4_k_cu_8493b208_93014cuda3std3__45__cpo5beginE,@object
	.size		_ZN39_INTERNAL_b4cf9135_4_k_cu_8493b208_93014cuda3std3__45__cpo5beginE,(_ZN39_INTERNAL_b4cf9135_4_k_cu_8493b208_93014cuda3std3__441_GLOBAL__N__b4cf9135_4_k_cu_8493b208_93016ignoreE - _ZN39_INTERNAL_b4cf9135_4_k_cu_8493b208_93014cuda3std3__45__cpo5beginE)
_ZN39_INTERNAL_b4cf9135_4_k_cu_8493b208_93014cuda3std3__45__cpo5beginE:
	.zero		1
	.type		_ZN39_INTERNAL_b4cf9135_4_k_cu_8493b208_93014cuda3std3__441_GLOBAL__N__b4cf9135_4_k_cu_8493b208_93016ignoreE,@object
	.size		_ZN39_INTERNAL_b4cf9135_4_k_cu_8493b208_93014cuda3std3__441_GLOBAL__N__b4cf9135_4_k_cu_8493b208_93016ignoreE,(_ZN39_INTERNAL_b4cf9135_4_k_cu_8493b208_93014cute7productE - _ZN39_INTERNAL_b4cf9135_4_k_cu_8493b208_93014cuda3std3__441_GLOBAL__N__b4cf9135_4_k_cu_8493b208_93016ignoreE)
_ZN39_INTERNAL_b4cf9135_4_k_cu_8493b208_93014cuda3std3__441_GLOBAL__N__b4cf9135_4_k_cu_8493b208_93016ignoreE:
	.zero		1
	.type		_ZN39_INTERNAL_b4cf9135_4_k_cu_8493b208_93014cute7productE,@object
	.size		_ZN39_INTERNAL_b4cf9135_4_k_cu_8493b208_93014cute7productE,(_ZN39_INTERNAL_b4cf9135_4_k_cu_8493b208_93014cuda3std3__45__cpo3endE - _ZN39_INTERNAL_b4cf9135_4_k_cu_8493b208_93014cute7productE)
_ZN39_INTERNAL_b4cf9135_4_k_cu_8493b208_93014cute7productE:
	.zero		1
	.type		_ZN39_INTERNAL_b4cf9135_4_k_cu_8493b208_93014cuda3std3__45__cpo3endE,@object
	.size		_ZN39_INTERNAL_b4cf9135_4_k_cu_8493b208_93014cuda3std3__45__cpo3endE,(_ZN39_INTERNAL_b4cf9135_4_k_cu_8493b208_93014cuda3std3__419piecewise_constructE - _ZN39_INTERNAL_b4cf9135_4_k_cu_8493b208_93014cuda3std3__45__cpo3endE)
_ZN39_INTERNAL_b4cf9135_4_k_cu_8493b208_93014cuda3std3__45__cpo3endE:
	.zero		1
	.type		_ZN39_INTERNAL_b4cf9135_4_k_cu_8493b208_93014cuda3std3__419piecewise_constructE,@object
	.size		_ZN39_INTERNAL_b4cf9135_4_k_cu_8493b208_93014cuda3std3__419piecewise_constructE,(_ZN39_INTERNAL_b4cf9135_4_k_cu_8493b208_93014cuda3std3__45__cpo4cendE - _ZN39_INTERNAL_b4cf9135_4_k_cu_8493b208_93014cuda3std3__419piecewise_constructE)
_ZN39_INTERNAL_b4cf9135_4_k_cu_8493b208_93014cuda3std3__419piecewise_constructE:
	.zero		1
	.type		_ZN39_INTERNAL_b4cf9135_4_k_cu_8493b208_93014cuda3std3__45__cpo4cendE,@object
	.size		_ZN39_INTERNAL_b4cf9135_4_k_cu_8493b208_93014cuda3std3__45__cpo4cendE,(_ZN39_INTERNAL_b4cf9135_4_k_cu_8493b208_93014cuda3std6ranges3__45__cpo4swapE - _ZN39_INTERNAL_b4cf9135_4_k_cu_8493b208_93014cuda3std3__45__cpo4cendE)
_ZN39_INTERNAL_b4cf9135_4_k_cu_8493b208_93014cuda3std3__45__cpo4cendE:
	.zero		1
	.type		_ZN39_INTERNAL_b4cf9135_4_k_cu_8493b208_93014cuda3std6ranges3__45__cpo4swapE,@object
	.size		_ZN39_INTERNAL_b4cf9135_4_k_cu_8493b208_93014cuda3std6ranges3__45__cpo4swapE,(.L_10 - _ZN39_INTERNAL_b4cf9135_4_k_cu_8493b208_93014cuda3std6ranges3__45__cpo4swapE)
_ZN39_INTERNAL_b4cf9135_4_k_cu_8493b208_93014cuda3std6ranges3__45__cpo4swapE:
	.zero		1
.L_10:


//--------------------- .nv.constant0._ZN7cutlass13device_kernelINS_4gemm6kernel13GemmUniversalIN4cute5tupleIJiiiiEEENS1_10collective13CollectiveMmaINS1_35MainloopSm100TmaUmmaWarpSpecializedILi5ELi2ELi4ENS5_IJNS4_1CILi2EEENSA_ILi1EEESC_EEEEENS5_IJNSA_ILi64EEESF_NSA_ILi128EEEEEENS_12float_e5m2_tENS5_IJlSC_lEEESI_SJ_NS4_8TiledMMAINS4_8MMA_AtomIJNS4_10MMA_TraitsINS4_19SM100_MMA_F8F6F4_SSEJSI_SI_fSF_SF_NS4_17integral_constantINS4_4UMMA5MajorELSQ_0EEESR_NSO_INSP_7ScaleInELSS_0EEEST_EEEEEENS4_6LayoutINS5_IJSC_SC_SC_EEENS5_IJNSA_ILi0EEESY_SY_EEEEENS5_IJNS4_10UnderscoreES11_S11_EEEEENS4_13SM90_TMA_LOADENS4_14ComposedLayoutINS4_7SwizzleILi3ELi4ELi3EEENS4_18smem_ptr_flag_bitsILi8EEENSW_INS5_IJNSA_ILi8EEESG_EEENS5_IJSG_SC_EEEEEEEvNS4_8identityENS4_23SM90_TMA_LOAD_MULTICASTES1E_vS1F_EENS_8epilogue10collective18CollectiveEpilogueINS1I_23Sm100TmaWarpSpecializedILi1ELi1ELi32ELb0ELb0EEEJSH_NS5_IJNSW_ISF_SC_EES1N_EEESI_SJ_SI_SJ_NS1I_6fusion15FusionCallbacksIS1M_NS1P_17LinearCombinationISI_fSI_fLNS_15FloatRoundStyleE2EEESH_S1O_JEEENS4_5SM1004TMEM4LOAD26SM100_TMEM_LOAD_16dp32b32xES14_NS15_INS16_ILi2ELi4ELi3EEES19_NSW_INS5_IJS1A_SF_EEENS5_IJSF_SC_EEEEEEENS4_39AutoVectorizingCopyWithAssumedAlignmentILi128EEENS4_14SM90_TMA_STOREES23_S25_S25_EEEvvEEEEvNT_6ParamsE --------------------------
	.section	.nv.constant0._ZN7cutlass13device_kernelINS_4gemm6kernel13GemmUniversalIN4cute5tupleIJiiiiEEENS1_10collective13CollectiveMmaINS1_35MainloopSm100TmaUmmaWarpSpecializedILi5ELi2ELi4ENS5_IJNS4_1CILi2EEENSA_ILi1EEESC_EEEEENS5_IJNSA_ILi64EEESF_NSA_ILi128EEEEEENS_12float_e5m2_tENS5_IJlSC_lEEESI_SJ_NS4_8TiledMMAINS4_8MMA_AtomIJNS4_10MMA_TraitsINS4_19SM100_MMA_F8F6F4_SSEJSI_SI_fSF_SF_NS4_17integral_constantINS4_4UMMA5MajorELSQ_0EEESR_NSO_INSP_7ScaleInELSS_0EEEST_EEEEEENS4_6LayoutINS5_IJSC_SC_SC_EEENS5_IJNSA_ILi0EEESY_SY_EEEEENS5_IJNS4_10UnderscoreES11_S11_EEEEENS4_13SM90_TMA_LOADENS4_14ComposedLayoutINS4_7SwizzleILi3ELi4ELi3EEENS4_18smem_ptr_flag_bitsILi8EEENSW_INS5_IJNSA_ILi8EEESG_EEENS5_IJSG_SC_EEEEEEEvNS4_8identityENS4_23SM90_TMA_LOAD_MULTICASTES1E_vS1F_EENS_8epilogue10collective18CollectiveEpilogueINS1I_23Sm100TmaWarpSpecializedILi1ELi1ELi32ELb0ELb0EEEJSH_NS5_IJNSW_ISF_SC_EES1N_EEESI_SJ_SI_SJ_NS1I_6fusion15FusionCallbacksIS1M_NS1P_17LinearCombinationISI_fSI_fLNS_15FloatRoundStyleE2EEESH_S1O_JEEENS4_5SM1004TMEM4LOAD26SM100_TMEM_LOAD_16dp32b32xES14_NS15_INS16_ILi2ELi4ELi3EEES19_NSW_INS5_IJS1A_SF_EEENS5_IJSF_SC_EEEEEEENS4_39AutoVectorizingCopyWithAssumedAlignmentILi128EEENS4_14SM90_TMA_STOREES23_S25_S25_EEEvvEEEEvNT_6ParamsE,"a",@progbits
	.sectionflags	@""
	.align	4
.nv.constant0._ZN7cutlass13device_kernelINS_4gemm6kernel13GemmUniversalIN4cute5tupleIJiiiiEEENS1_10collective13CollectiveMmaINS1_35MainloopSm100TmaUmmaWarpSpecializedILi5ELi2ELi4ENS5_IJNS4_1CILi2EEENSA_ILi1EEESC_EEEEENS5_IJNSA_ILi64EEESF_NSA_ILi128EEEEEENS_12float_e5m2_tENS5_IJlSC_lEEESI_SJ_NS4_8TiledMMAINS4_8MMA_AtomIJNS4_10MMA_TraitsINS4_19SM100_MMA_F8F6F4_SSEJSI_SI_fSF_SF_NS4_17integral_constantINS4_4UMMA5MajorELSQ_0EEESR_NSO_INSP_7ScaleInELSS_0EEEST_EEEEEENS4_6LayoutINS5_IJSC_SC_SC_EEENS5_IJNSA_ILi0EEESY_SY_EEEEENS5_IJNS4_10UnderscoreES11_S11_EEEEENS4_13SM90_TMA_LOADENS4_14ComposedLayoutINS4_7SwizzleILi3ELi4ELi3EEENS4_18smem_ptr_flag_bitsILi8EEENSW_INS5_IJNSA_ILi8EEESG_EEENS5_IJSG_SC_EEEEEEEvNS4_8identityENS4_23SM90_TMA_LOAD_MULTICASTES1E_vS1F_EENS_8epilogue10collective18CollectiveEpilogueINS1I_23Sm100TmaWarpSpecializedILi1ELi1ELi32ELb0ELb0EEEJSH_NS5_IJNSW_ISF_SC_EES1N_EEESI_SJ_SI_SJ_NS1I_6fusion15FusionCallbacksIS1M_NS1P_17LinearCombinationISI_fSI_fLNS_15FloatRoundStyleE2EEESH_S1O_JEEENS4_5SM1004TMEM4LOAD26SM100_TMEM_LOAD_16dp32b32xES14_NS15_INS16_ILi2ELi4ELi3EEES19_NSW_INS5_IJS1A_SF_EEENS5_IJSF_SC_EEEEEEENS4_39AutoVectorizingCopyWithAssumedAlignmentILi128EEENS4_14SM90_TMA_STOREES23_S25_S25_EEEvvEEEEvNT_6ParamsE:
	.zero		2944


//--------------------- SYMBOLS --------------------------

	.type		.nv.reservedSmem.offset0,@object
	.size		.nv.reservedSmem.offset0,0x4
	.type		.nv.reservedSmem.cap,@object
	.size		.nv.reservedSmem.cap,0x4
	.type		__assertfail,@function
